	.target	sm_90a

	.elftype	@"ET_EXEC"


//--------------------- .note.nv.tkinfo           --------------------------
	.section	.note.nv.tkinfo,"",@"SHT_NOTE"
	.sectionflags	@"SHF_NOTE_NV_TKINFO"
	.tkinfo
        /*0018*/ 	.word	0x00000002
        /*0030*/ 	.string	""
        /*0030*/ 	.string	"ptxas"
        /*0030*/ 	.string	"Cuda compilation tools, release 13.0, V13.0.88"
        /*0030*/ 	.string	"Build cuda_13.0.r13.0/compiler.36424714_0"
        /*0030*/ 	.string	"-arch sm_90a -m 64 "



//--------------------- .note.nv.cuinfo           --------------------------
	.section	.note.nv.cuinfo,"",@"SHT_NOTE"
	.sectionflags	@"SHF_NOTE_NV_CUINFO"
        /*0018*/ 	.short	0x0002
        /*001a*/ 	.short	0x005a
        /*001c*/ 	.short	0x0082
	.zero		2


//--------------------- .nv.info                  --------------------------
	.section	.nv.info,"",@"SHT_CUDA_INFO"
	.align	4


	//----- nvinfo : EIATTR_REGCOUNT
	.align		4
        /*0000*/ 	.byte	0x04, 0x2f
        /*0002*/ 	.short	(.L_16 - .L_15)
	.align		4
.L_15:
        /*0004*/ 	.word	index@(_ZN7cutlass13device_kernelINS_4fmha6kernel28FmhaKernelTmaWarpSpecializedINS1_10collective30FmhaMainloopTmaWarpSpecializedINS_10bfloat16_tEffN4cute5tupleIJNS7_1CILi128EEENS9_ILi64EEENS9_ILi96EEEEEENS8_IJiNS9_ILi1EEENS8_IJiiEEEEEESG_SG_NS4_13DefaultFusionEJEEENS4_15FmhaFwdEpilogueIS6_fNS8_IJSB_SC_SB_EEEEENS2_23IndividualTileSchedulerEJEEEEEvNT_6ParamsE)
        /*0008*/ 	.word	0x000000a8


	//----- nvinfo : EIATTR_FRAME_SIZE
	.align		4
.L_16:
        /*000c*/ 	.byte	0x04, 0x11
        /*000e*/ 	.short	(.L_18 - .L_17)
	.align		4
.L_17:
        /*0010*/ 	.word	index@($__internal_0_$__cuda_sm20_rcp_rn_f32_slowpath)
        /*0014*/ 	.word	0x00000000


	//----- nvinfo : EIATTR_FRAME_SIZE
	.align		4
.L_18:
        /*0018*/ 	.byte	0x04, 0x11
        /*001a*/ 	.short	(.L_20 - .L_19)
	.align		4
.L_19:
        /*001c*/ 	.word	index@(_ZN7cutlass13device_kernelINS_4fmha6kernel28FmhaKernelTmaWarpSpecializedINS1_10collective30FmhaMainloopTmaWarpSpecializedINS_10bfloat16_tEffN4cute5tupleIJNS7_1CILi128EEENS9_ILi64EEENS9_ILi96EEEEEENS8_IJiNS9_ILi1EEENS8_IJiiEEEEEESG_SG_NS4_13DefaultFusionEJEEENS4_15FmhaFwdEpilogueIS6_fNS8_IJSB_SC_SB_EEEEENS2_23IndividualTileSchedulerEJEEEEEvNT_6ParamsE)
        /*0020*/ 	.word	0x00000000


	//----- nvinfo : EIATTR_MIN_STACK_SIZE
	.align		4
.L_20:
        /*0024*/ 	.byte	0x04, 0x12
        /*0026*/ 	.short	(.L_22 - .L_21)
	.align		4
.L_21:
        /*0028*/ 	.word	index@(_ZN7cutlass13device_kernelINS_4fmha6kernel28FmhaKernelTmaWarpSpecializedINS1_10collective30FmhaMainloopTmaWarpSpecializedINS_10bfloat16_tEffN4cute5tupleIJNS7_1CILi128EEENS9_ILi64EEENS9_ILi96EEEEEENS8_IJiNS9_ILi1EEENS8_IJiiEEEEEESG_SG_NS4_13DefaultFusionEJEEENS4_15FmhaFwdEpilogueIS6_fNS8_IJSB_SC_SB_EEEEENS2_23IndividualTileSchedulerEJEEEEEvNT_6ParamsE)
        /*002c*/ 	.word	0x00000000
.L_22:


//--------------------- .nv.compat                --------------------------
	.section	.nv.compat,"",@"SHT_CUDA_COMPAT_INFO"
	.align	4
        /*0000*/ 	.byte	0x02, 0x09, 0x01, 0x00, 0x02, 0x02, 0x04, 0x00, 0x02, 0x05, 0x05, 0x00, 0x03, 0x07, 0x01, 0x01
        /*0010*/ 	.byte	0x02, 0x03, 0x01, 0x00, 0x02, 0x06, 0x01, 0x00, 0x04, 0x0b, 0x08, 0x00, 0x00, 0x00, 0x00, 0x00
        /*0020*/ 	.byte	0x00, 0x00, 0x00, 0x00


//--------------------- .nv.info._ZN7cutlass13device_kernelINS_4fmha6kernel28FmhaKernelTmaWarpSpecializedINS1_10collective30FmhaMainloopTmaWarpSpecializedINS_10bfloat16_tEffN4cute5tupleIJNS7_1CILi128EEENS9_ILi64EEENS9_ILi96EEEEEENS8_IJiNS9_ILi1EEENS8_IJiiEEEEEESG_SG_NS4_13DefaultFusionEJEEENS4_15FmhaFwdEpilogueIS6_fNS8_IJSB_SC_SB_EEEEENS2_23IndividualTileSchedulerEJEEEEEvNT_6ParamsE --------------------------
	.section	.nv.info._ZN7cutlass13device_kernelINS_4fmha6kernel28FmhaKernelTmaWarpSpecializedINS1_10collective30FmhaMainloopTmaWarpSpecializedINS_10bfloat16_tEffN4cute5tupleIJNS7_1CILi128EEENS9_ILi64EEENS9_ILi96EEEEEENS8_IJiNS9_ILi1EEENS8_IJiiEEEEEESG_SG_NS4_13DefaultFusionEJEEENS4_15FmhaFwdEpilogueIS6_fNS8_IJSB_SC_SB_EEEEENS2_23IndividualTileSchedulerEJEEEEEvNT_6ParamsE,"",@"SHT_CUDA_INFO"
	.sectionflags	@""
	.align	4


	//----- nvinfo : EIATTR_CUDA_API_VERSION
	.align		4
        /*0000*/ 	.byte	0x04, 0x37
        /*0002*/ 	.short	(.L_24 - .L_23)
.L_23:
        /*0004*/ 	.word	0x00000082


	//----- nvinfo : EIATTR_KPARAM_INFO
	.align		4
.L_24:
        /*0008*/ 	.byte	0x04, 0x17
        /*000a*/ 	.short	(.L_26 - .L_25)
.L_25:
        /*000c*/ 	.word	0x00000000
        /*0010*/ 	.short	0x0000
        /*0012*/ 	.short	0x0070
        /*0014*/ 	.byte	0x00, 0xf0, 0x01, 0x20


	//----- nvinfo : EIATTR_SPARSE_MMA_MASK
	.align		4
.L_26:
        /*0018*/ 	.byte	0x03, 0x50
        /*001a*/ 	.short	0x0000


	//----- nvinfo : EIATTR_MAXREG_COUNT
	.align		4
        /*001c*/ 	.byte	0x03, 0x1b
        /*001e*/ 	.short	0x00a8


	//----- nvinfo : EIATTR_NUM_BARRIERS
	.align		4
        /*0020*/ 	.byte	0x02, 0x4c
        /*0022*/ 	.byte	0x02
	.zero		1


	//----- nvinfo : EIATTR_EXTERNS
	.align		4
        /*0024*/ 	.byte	0x04, 0x0f
        /*0026*/ 	.short	(.L_28 - .L_27)


	//   ....[0]....
	.align		4
.L_27:
        /*0028*/ 	.word	index@(__assertfail)


	//----- nvinfo : EIATTR_MERCURY_ISA_VERSION
	.align		4
.L_28:
        /*002c*/ 	.byte	0x03, 0x5f
        /*002e*/ 	.short	0x0101


	//----- nvinfo : EIATTR_INT_WARP_WIDE_INSTR_OFFSETS
	.align		4
        /*0030*/ 	.byte	0x04, 0x31
        /*0032*/ 	.short	(.L_30 - .L_29)


	//   ....[0]....
.L_29:
        /*0034*/ 	.word	0x000006f0


	//   ....[1]....
        /*0038*/ 	.word	0x00000700


	//   ....[2]....
        /*003c*/ 	.word	0x00000710


	//   ....[3]....
        /*0040*/ 	.word	0x00000720


	//   ....[4]....
        /*0044*/ 	.word	0x00000790


	//----- nvinfo : EIATTR_COOP_GROUP_MASK_REGIDS
	.align		4
.L_30:
        /*0048*/ 	.byte	0x04, 0x29
        /*004a*/ 	.short	(.L_32 - .L_31)


	//   ....[0]....
.L_31:
        /*004c*/ 	.word	0xffffffff


	//   ....[1]....
        /*0050*/ 	.word	0xffffffff


	//   ....[2]....
        /*0054*/ 	.word	0xffffffff


	//   ....[3]....
        /*0058*/ 	.word	0xffffffff


	//   ....[4]....
        /*005c*/ 	.word	0xffffffff


	//   ....[5]....
        /*0060*/ 	.word	0xffffffff


	//   ....[6]....
        /*0064*/ 	.word	0xffffffff


	//   ....[7]....
        /*0068*/ 	.word	0xffffffff


	//   ....[8]....
        /*006c*/ 	.word	0xffffffff


	//   ....[9]....
        /*0070*/ 	.word	0xffffffff


	//   ....[10]....
        /*0074*/ 	.word	0xffffffff


	//   ....[11]....
        /*0078*/ 	.word	0xffffffff


	//   ....[12]....
        /*007c*/ 	.word	0xffffffff


	//   ....[13]....
        /*0080*/ 	.word	0xffffffff


	//   ....[14]....
        /*0084*/ 	.word	0xffffffff


	//   ....[15]....
        /*0088*/ 	.word	0xffffffff


	//   ....[16]....
        /*008c*/ 	.word	0xffffffff


	//   ....[17]....
        /*0090*/ 	.word	0xffffffff


	//----- nvinfo : EIATTR_COOP_GROUP_INSTR_OFFSETS
	.align		4
.L_32:
        /*0094*/ 	.byte	0x04, 0x28
        /*0096*/ 	.short	(.L_34 - .L_33)


	//   ....[0]....
.L_33:
        /*0098*/ 	.word	0x00000050


	//   ....[1]....
        /*009c*/ 	.word	0x00000080


	//   ....[2]....
        /*00a0*/ 	.word	0x000001b0


	//   ....[3]....
        /*00a4*/ 	.word	0x00000370


	//   ....[4]....
        /*00a8*/ 	.word	0x00000530


	//   ....[5]....
        /*00ac*/ 	.word	0x00000690


	//   ....[6]....
        /*00b0*/ 	.word	0x00001260


	//   ....[7]....
        /*00b4*/ 	.word	0x00001290


	//   ....[8]....
        /*00b8*/ 	.word	0x00001500


	//   ....[9]....
        /*00bc*/ 	.word	0x00001660


	//   ....[10]....
        /*00c0*/ 	.word	0x00002840


	//   ....[11]....
        /*00c4*/ 	.word	0x00002870


	//   ....[12]....
        /*00c8*/ 	.word	0x00002960


	//   ....[13]....
        /*00cc*/ 	.word	0x00002b30


	//   ....[14]....
        /*00d0*/ 	.word	0x00003e50


	//   ....[15]....
        /*00d4*/ 	.word	0x00003e80


	//   ....[16]....
        /*00d8*/ 	.word	0x00003ed0


	//   ....[17]....
        /*00dc*/ 	.word	0x00003ee0


	//----- nvinfo : EIATTR_REG_RECONFIG
	.align		4
.L_34:
        /*00e0*/ 	.byte	0x01, 0x54
	.zero		2


	//----- nvinfo : EIATTR_SYSCALL_OFFSETS
	.align		4
        /*00e4*/ 	.byte	0x04, 0x46
        /*00e6*/ 	.short	(.L_36 - .L_35)


	//   ....[0]....
.L_35:
        /*00e8*/ 	.word	0x000049c0


	//   ....[1]....
        /*00ec*/ 	.word	0x00004b20


	//----- nvinfo : EIATTR_MBARRIER_INSTR_OFFSETS
	.align		4
.L_36:
        /*00f0*/ 	.byte	0x04, 0x39
        /*00f2*/ 	.short	(.L_38 - .L_37)


	//   ....[0]....
.L_37:
        /*00f4*/ 	.word	0x00000320
        /*00f8*/ 	.word	0x000000ff
        /*00fc*/ 	.word	0x00015050
        /*0100*/ 	.short	0x0100
        /*0102*/ 	.byte	0x0b
	.zero		1


	//   ....[1]....
        /*0104*/ 	.word	0x00000330
        /*0108*/ 	.word	0x000000ff
        /*010c*/ 	.word	0x00015060
        /*0110*/ 	.short	0x0100
        /*0112*/ 	.byte	0x0b
	.zero		1


	//   ....[2]....
        /*0114*/ 	.word	0x00000340
        /*0118*/ 	.word	0x000000ff
        /*011c*/ 	.word	0x00015058
        /*0120*/ 	.short	0x0100
        /*0122*/ 	.byte	0x0b
	.zero		1


	//   ....[3]....
        /*0124*/ 	.word	0x00000350
        /*0128*/ 	.word	0x000000ff
        /*012c*/ 	.word	0x00015068
        /*0130*/ 	.short	0x0100
        /*0132*/ 	.byte	0x0b
	.zero		1


	//   ....[4]....
        /*0134*/ 	.word	0x00000480
        /*0138*/ 	.word	0x000000ff
        /*013c*/ 	.word	0x00015000
        /*0140*/ 	.short	0x0100
        /*0142*/ 	.byte	0x0b
	.zero		1


	//   ....[5]....
        /*0144*/ 	.word	0x00000490
        /*0148*/ 	.word	0x000000ff
        /*014c*/ 	.word	0x00015028
        /*0150*/ 	.short	0x0100
        /*0152*/ 	.byte	0x0b
	.zero		1


	//   ....[6]....
        /*0154*/ 	.word	0x000004a0
        /*0158*/ 	.word	0x000000ff
        /*015c*/ 	.word	0x00015008
        /*0160*/ 	.short	0x0100
        /*0162*/ 	.byte	0x0b
	.zero		1


	//   ....[7]....
        /*0164*/ 	.word	0x000004b0
        /*0168*/ 	.word	0x000000ff
        /*016c*/ 	.word	0x00015030
        /*0170*/ 	.short	0x0100
        /*0172*/ 	.byte	0x0b
	.zero		1


	//   ....[8]....
        /*0174*/ 	.word	0x000004c0
        /*0178*/ 	.word	0x000000ff
        /*017c*/ 	.word	0x00015010
        /*0180*/ 	.short	0x0100
        /*0182*/ 	.byte	0x0b
	.zero		1


	//   ....[9]....
        /*0184*/ 	.word	0x000004d0
        /*0188*/ 	.word	0x000000ff
        /*018c*/ 	.word	0x00015038
        /*0190*/ 	.short	0x0100
        /*0192*/ 	.byte	0x0b
	.zero		1


	//   ....[10]....
        /*0194*/ 	.word	0x000004e0
        /*0198*/ 	.word	0x000000ff
        /*019c*/ 	.word	0x00015018
        /*01a0*/ 	.short	0x0100
        /*01a2*/ 	.byte	0x0b
	.zero		1


	//   ....[11]....
        /*01a4*/ 	.word	0x000004f0
        /*01a8*/ 	.word	0x000000ff
        /*01ac*/ 	.word	0x00015040
        /*01b0*/ 	.short	0x0100
        /*01b2*/ 	.byte	0x0b
	.zero		1


	//   ....[12]....
        /*01b4*/ 	.word	0x00000500
        /*01b8*/ 	.word	0x000000ff
        /*01bc*/ 	.word	0x00015020
        /*01c0*/ 	.short	0x0100
        /*01c2*/ 	.byte	0x0b
	.zero		1


	//   ....[13]....
        /*01c4*/ 	.word	0x00000510
        /*01c8*/ 	.word	0x000000ff
        /*01cc*/ 	.word	0x00015048
        /*01d0*/ 	.short	0x0100
        /*01d2*/ 	.byte	0x0b
	.zero		1


	//   ....[14]....
        /*01d4*/ 	.word	0x00000640
        /*01d8*/ 	.word	0x000000ff
        /*01dc*/ 	.word	0x00015070
        /*01e0*/ 	.short	0x0100
        /*01e2*/ 	.byte	0x0b
	.zero		1


	//   ....[15]....
        /*01e4*/ 	.word	0x00000650
        /*01e8*/ 	.word	0x000000ff
        /*01ec*/ 	.word	0x00015080
        /*01f0*/ 	.short	0x0100
        /*01f2*/ 	.byte	0x0b
	.zero		1


	//   ....[16]....
        /*01f4*/ 	.word	0x00000660
        /*01f8*/ 	.word	0x000000ff
        /*01fc*/ 	.word	0x00015078
        /*0200*/ 	.short	0x0100
        /*0202*/ 	.byte	0x0b
	.zero		1


	//   ....[17]....
        /*0204*/ 	.word	0x00000670
        /*0208*/ 	.word	0x000000ff
        /*020c*/ 	.word	0x00015088
        /*0210*/ 	.short	0x0100
        /*0212*/ 	.byte	0x0b
	.zero		1


	//   ....[18]....
        /*0214*/ 	.word	0x000007b0
        /*0218*/ 	.word	0x000000ff
        /*021c*/ 	.word	0x00015090
        /*0220*/ 	.short	0x0100
        /*0222*/ 	.byte	0x08
	.zero		1


	//   ....[19]....
        /*0224*/ 	.word	0x000007c0
        /*0228*/ 	.word	0x000000ff
        /*022c*/ 	.word	0x00015098
        /*0230*/ 	.short	0x0100
        /*0232*/ 	.byte	0x08
	.zero		1


	//   ....[20]....
        /*0234*/ 	.word	0x000007d0
        /*0238*/ 	.word	0x000000ff
        /*023c*/ 	.word	0x000150a0
        /*0240*/ 	.short	0x0100
        /*0242*/ 	.byte	0x08
	.zero		1


	//   ....[21]....
        /*0244*/ 	.word	0x000007e0
        /*0248*/ 	.word	0x000000ff
        /*024c*/ 	.word	0x000150a8
        /*0250*/ 	.short	0x0100
        /*0252*/ 	.byte	0x08
	.zero		1


	//   ....[22]....
        /*0254*/ 	.word	0x000008e0
        /*0258*/ 	.word	0x000000ff
        /*025c*/ 	.word	0x000150c0
        /*0260*/ 	.short	0x0100
        /*0262*/ 	.byte	0x0b
	.zero		1


	//   ....[23]....
        /*0264*/ 	.word	0x000008f0
        /*0268*/ 	.word	0x000000ff
        /*026c*/ 	.word	0x000150d8
        /*0270*/ 	.short	0x0100
        /*0272*/ 	.byte	0x0b
	.zero		1


	//   ....[24]....
        /*0274*/ 	.word	0x00000900
        /*0278*/ 	.word	0x000000ff
        /*027c*/ 	.word	0x000150c8
        /*0280*/ 	.short	0x0100
        /*0282*/ 	.byte	0x0b
	.zero		1


	//   ....[25]....
        /*0284*/ 	.word	0x00000910
        /*0288*/ 	.word	0x000000ff
        /*028c*/ 	.word	0x000150e0
        /*0290*/ 	.short	0x0100
        /*0292*/ 	.byte	0x0b
	.zero		1


	//   ....[26]....
        /*0294*/ 	.word	0x00000920
        /*0298*/ 	.word	0x000000ff
        /*029c*/ 	.word	0x000150d0
        /*02a0*/ 	.short	0x0100
        /*02a2*/ 	.byte	0x0b
	.zero		1


	//   ....[27]....
        /*02a4*/ 	.word	0x00000930
        /*02a8*/ 	.word	0x000000ff
        /*02ac*/ 	.word	0x000150e8
        /*02b0*/ 	.short	0x0100
        /*02b2*/ 	.byte	0x0b
	.zero		1


	//   ....[28]....
        /*02b4*/ 	.word	0x00000d30
        /*02b8*/ 	.word	0x000000ff
        /*02bc*/ 	.word	0x00015050
        /*02c0*/ 	.short	0x010a
        /*02c2*/ 	.byte	0x07
	.zero		1


	//   ....[29]....
        /*02c4*/ 	.word	0x00000d80
        /*02c8*/ 	.word	0x000000ff
        /*02cc*/ 	.word	0x00015000
        /*02d0*/ 	.short	0x010a
        /*02d2*/ 	.byte	0x24
	.zero		1


	//   ....[30]....
        /*02d4*/ 	.word	0x00000e10
        /*02d8*/ 	.word	0x000000ff
        /*02dc*/ 	.word	0x00000000
        /*02e0*/ 	.short	0x010a
        /*02e2*/ 	.byte	0x0a
	.zero		1


	//   ....[31]....
        /*02e4*/ 	.word	0x00001de0
        /*02e8*/ 	.word	0x00000015
        /*02ec*/ 	.word	0x00000000
        /*02f0*/ 	.short	0x0101
        /*02f2*/ 	.byte	0x20
	.zero		1


	//   ....[32]....
        /*02f4*/ 	.word	0x00002140
        /*02f8*/ 	.word	0x000000ff
        /*02fc*/ 	.word	0x00015008
        /*0300*/ 	.short	0x010a
        /*0302*/ 	.byte	0x24
	.zero		1


	//   ....[33]....
        /*0304*/ 	.word	0x00002320
        /*0308*/ 	.word	0x000000ff
        /*030c*/ 	.word	0x00000000
        /*0310*/ 	.short	0x0101
        /*0312*/ 	.byte	0x07
	.zero		1


	//   ....[34]....
        /*0314*/ 	.word	0x00002460
        /*0318*/ 	.word	0x000000ff
        /*031c*/ 	.word	0x00015000
        /*0320*/ 	.short	0x010a
        /*0322*/ 	.byte	0x0a
	.zero		1


	//   ....[35]....
        /*0324*/ 	.word	0x00003690
        /*0328*/ 	.word	0x000000ff
        /*032c*/ 	.word	0x00015000
        /*0330*/ 	.short	0x010a
        /*0332*/ 	.byte	0x07
	.zero		1


	//   ....[36]....
        /*0334*/ 	.word	0x00003ac0
        /*0338*/ 	.word	0x000000ff
        /*033c*/ 	.word	0x00015000
        /*0340*/ 	.short	0x010a
        /*0342*/ 	.byte	0x07
	.zero		1


	//   ....[37]....
        /*0344*/ 	.word	0x00003ca0
        /*0348*/ 	.word	0x000000ff
        /*034c*/ 	.word	0x00000000
        /*0350*/ 	.short	0x0101
        /*0352*/ 	.byte	0x07
	.zero		1


	//   ....[38]....
        /*0354*/ 	.word	0x00003d50
        /*0358*/ 	.word	0x000000ff
        /*035c*/ 	.word	0x00000000
        /*0360*/ 	.short	0x0101
        /*0362*/ 	.byte	0x04
	.zero		1


	//   ....[39]....
        /*0364*/ 	.word	0x00004470
        /*0368*/ 	.word	0x000000ff
        /*036c*/ 	.word	0x00015098
        /*0370*/ 	.short	0x010a
        /*0372*/ 	.byte	0x04
	.zero		1


	//   ....[40]....
        /*0374*/ 	.word	0x00005600
        /*0378*/ 	.word	0x00000000
        /*037c*/ 	.word	0x00015090
        /*0380*/ 	.short	0x0101
        /*0382*/ 	.byte	0x24
	.zero		1


	//   ....[41]....
        /*0384*/ 	.word	0x00005750
        /*0388*/ 	.word	0x00000003
        /*038c*/ 	.word	0x00015060
        /*0390*/ 	.short	0x010a
        /*0392*/ 	.byte	0x3f
	.zero		1


	//   ....[42]....
        /*0394*/ 	.word	0x00005a70
        /*0398*/ 	.word	0x00000000
        /*039c*/ 	.word	0x00015028
        /*03a0*/ 	.short	0x010a
        /*03a2*/ 	.byte	0x3f
	.zero		1


	//   ....[43]....
        /*03a4*/ 	.word	0x00005d90
        /*03a8*/ 	.word	0x00000004
        /*03ac*/ 	.word	0x00015060
        /*03b0*/ 	.short	0x010a
        /*03b2*/ 	.byte	0x3f
	.zero		1


	//   ....[44]....
        /*03b4*/ 	.word	0x000060e0
        /*03b8*/ 	.word	0x00000003
        /*03bc*/ 	.word	0x00015028
        /*03c0*/ 	.short	0x010a
        /*03c2*/ 	.byte	0x3f
	.zero		1


	//   ....[45]....
        /*03c4*/ 	.word	0x000064f0
        /*03c8*/ 	.word	0x00000006
        /*03cc*/ 	.word	0x00015028
        /*03d0*/ 	.short	0x010a
        /*03d2*/ 	.byte	0x3f
	.zero		1


	//   ....[46]....
        /*03d4*/ 	.word	0x00006840
        /*03d8*/ 	.word	0x00000006
        /*03dc*/ 	.word	0x00015028
        /*03e0*/ 	.short	0x010a
        /*03e2*/ 	.byte	0x3f
	.zero		1


	//   ....[47]....
        /*03e4*/ 	.word	0x00006b80
        /*03e8*/ 	.word	0x00000003
        /*03ec*/ 	.word	0x00015050
        /*03f0*/ 	.short	0x010a
        /*03f2*/ 	.byte	0x3f
	.zero		1


	//   ....[48]....
        /*03f4*/ 	.word	0x00006be0
        /*03f8*/ 	.word	0x00000003
        /*03fc*/ 	.word	0x00015000
        /*0400*/ 	.short	0x010a
        /*0402*/ 	.byte	0x3f
	.zero		1


	//   ....[49]....
        /*0404*/ 	.word	0x00006c40
        /*0408*/ 	.word	0x00000003
        /*040c*/ 	.word	0x00000000
        /*0410*/ 	.short	0x010a
        /*0412*/ 	.byte	0x3f
	.zero		1


	//   ....[50]....
        /*0414*/ 	.word	0x00006ca0
        /*0418*/ 	.word	0x00000005
        /*041c*/ 	.word	0x00015008
        /*0420*/ 	.short	0x010a
        /*0422*/ 	.byte	0x3f
	.zero		1


	//   ....[51]....
        /*0424*/ 	.word	0x00006d00
        /*0428*/ 	.word	0x00000004
        /*042c*/ 	.word	0x00015000
        /*0430*/ 	.short	0x010a
        /*0432*/ 	.byte	0x3f
	.zero		1


	//   ....[52]....
        /*0434*/ 	.word	0x00006d60
        /*0438*/ 	.word	0x00000008
        /*043c*/ 	.word	0x00015000
        /*0440*/ 	.short	0x010a
        /*0442*/ 	.byte	0x3f
	.zero		1


	//   ....[53]....
        /*0444*/ 	.word	0x00006dc0
        /*0448*/ 	.word	0x00000003
        /*044c*/ 	.word	0x00015098
        /*0450*/ 	.short	0x010a
        /*0452*/ 	.byte	0x3f
	.zero		1


	//   ....[54]....
        /*0454*/ 	.word	0x00006e10
        /*0458*/ 	.word	0x00000003
        /*045c*/ 	.word	0x00015060
        /*0460*/ 	.short	0x010a
        /*0462*/ 	.byte	0x3f
	.zero		1


	//   ....[55]....
        /*0464*/ 	.word	0x00006e60
        /*0468*/ 	.word	0x00000000
        /*046c*/ 	.word	0x00015028
        /*0470*/ 	.short	0x010a
        /*0472*/ 	.byte	0x3f
	.zero		1


	//   ....[56]....
        /*0474*/ 	.word	0x00006eb0
        /*0478*/ 	.word	0x00000004
        /*047c*/ 	.word	0x00015060
        /*0480*/ 	.short	0x010a
        /*0482*/ 	.byte	0x3f
	.zero		1


	//   ....[57]....
        /*0484*/ 	.word	0x00006f00
        /*0488*/ 	.word	0x00000003
        /*048c*/ 	.word	0x00015028
        /*0490*/ 	.short	0x010a
        /*0492*/ 	.byte	0x3f
	.zero		1


	//   ....[58]....
        /*0494*/ 	.word	0x00006f50
        /*0498*/ 	.word	0x00000006
        /*049c*/ 	.word	0x00015028
        /*04a0*/ 	.short	0x010a
        /*04a2*/ 	.byte	0x3f
	.zero		1


	//   ....[59]....
        /*04a4*/ 	.word	0x00006fa0
        /*04a8*/ 	.word	0x00000006
        /*04ac*/ 	.word	0x00015028
        /*04b0*/ 	.short	0x010a
        /*04b2*/ 	.byte	0x3f
	.zero		1


	//----- nvinfo : EIATTR_NUM_MBARRIERS
	.align		4
.L_38:
        /*04b4*/ 	.byte	0x03, 0x38
        /*04b6*/ 	.short	0x001c


	//----- nvinfo : EIATTR_EXIT_INSTR_OFFSETS
	.align		4
        /*04b8*/ 	.byte	0x04, 0x1c
        /*04ba*/ 	.short	(.L_40 - .L_39)


	//   ....[0]....
.L_39:
        /*04bc*/ 	.word	0x000009d0


	//   ....[1]....
        /*04c0*/ 	.word	0x00005610


	//   ....[2]....
        /*04c4*/ 	.word	0x00005650


	//   ....[3]....
        /*04c8*/ 	.word	0x000063c0


	//   ....[4]....
        /*04cc*/ 	.word	0x00006b60


	//----- nvinfo : EIATTR_MAX_THREADS
	.align		4
.L_40:
        /*04d0*/ 	.byte	0x04, 0x05
        /*04d2*/ 	.short	(.L_42 - .L_41)
.L_41:
        /*04d4*/ 	.word	0x00000180
        /*04d8*/ 	.word	0x00000001
        /*04dc*/ 	.word	0x00000001


	//----- nvinfo : EIATTR_CRS_STACK_SIZE
	.align		4
.L_42:
        /*04e0*/ 	.byte	0x04, 0x1e
        /*04e2*/ 	.short	(.L_44 - .L_43)
.L_43:
        /*04e4*/ 	.word	0x00000000


	//----- nvinfo : EIATTR_CBANK_PARAM_SIZE
	.align		4
.L_44:
        /*04e8*/ 	.byte	0x03, 0x19
        /*04ea*/ 	.short	0x0870


	//----- nvinfo : EIATTR_PARAM_CBANK
	.align		4
        /*04ec*/ 	.byte	0x04, 0x0a
        /*04ee*/ 	.short	(.L_46 - .L_45)
	.align		4
.L_45:
        /*04f0*/ 	.word	index@(.nv.constant0._ZN7cutlass13device_kernelINS_4fmha6kernel28FmhaKernelTmaWarpSpecializedINS1_10collective30FmhaMainloopTmaWarpSpecializedINS_10bfloat16_tEffN4cute5tupleIJNS7_1CILi128EEENS9_ILi64EEENS9_ILi96EEEEEENS8_IJiNS9_ILi1EEENS8_IJiiEEEEEESG_SG_NS4_13DefaultFusionEJEEENS4_15FmhaFwdEpilogueIS6_fNS8_IJSB_SC_SB_EEEEENS2_23IndividualTileSchedulerEJEEEEEvNT_6ParamsE)
        /*04f4*/ 	.short	0x0210
        /*04f6*/ 	.short	0x0870


	//----- nvinfo : EIATTR_SW_WAR
	.align		4
.L_46:
        /*04f8*/ 	.byte	0x04, 0x36
        /*04fa*/ 	.short	(.L_48 - .L_47)
.L_47:
        /*04fc*/ 	.word	0x00000008
.L_48:


//--------------------- .nv.callgraph             --------------------------
	.section	.nv.callgraph,"",@"SHT_CUDA_CALLGRAPH"
	.align	4
	.sectionentsize	8
	.align		4
        /*0000*/ 	.word	0x00000000
	.align		4
        /*0004*/ 	.word	0xffffffff
	.align		4
        /*0008*/ 	.word	index@(_ZN7cutlass13device_kernelINS_4fmha6kernel28FmhaKernelTmaWarpSpecializedINS1_10collective30FmhaMainloopTmaWarpSpecializedINS_10bfloat16_tEffN4cute5tupleIJNS7_1CILi128EEENS9_ILi64EEENS9_ILi96EEEEEENS8_IJiNS9_ILi1EEENS8_IJiiEEEEEESG_SG_NS4_13DefaultFusionEJEEENS4_15FmhaFwdEpilogueIS6_fNS8_IJSB_SC_SB_EEEEENS2_23IndividualTileSchedulerEJEEEEEvNT_6ParamsE)
	.align		4
        /*000c*/ 	.word	index@(__assertfail)
	.align		4
        /*0010*/ 	.word	0x00000000
	.align		4
        /*0014*/ 	.word	0xfffffffe
	.align		4
        /*0018*/ 	.word	0x00000000
	.align		4
        /*001c*/ 	.word	0xfffffffd
	.align		4
        /*0020*/ 	.word	0x00000000
	.align		4
        /*0024*/ 	.word	0xfffffffc


//--------------------- .nv.constant4             --------------------------
	.section	.nv.constant4,"a",@progbits
	.align	8
	.align		8
.nv.constant4:
        /*0000*/ 	.dword	__assertfail
	.align		8
        /*0008*/ 	.dword	__unnamed_1
	.align		8
        /*0010*/ 	.dword	__unnamed_2
	.align		8
        /*0018*/ 	.dword	_ZN39_INTERNAL_4dc0561f_4_k_cu_d31117f1_26084cuda3std3__45__cpo5beginE
	.align		8
        /*0020*/ 	.dword	_ZN39_INTERNAL_4dc0561f_4_k_cu_d31117f1_26084cuda3std3__45__cpo3endE
	.align		8
        /*0028*/ 	.dword	_ZN39_INTERNAL_4dc0561f_4_k_cu_d31117f1_26084cuda3std3__45__cpo6cbeginE
	.align		8
        /*0030*/ 	.dword	_ZN39_INTERNAL_4dc0561f_4_k_cu_d31117f1_26084cuda3std3__45__cpo4cendE
	.align		8
        /*0038*/ 	.dword	_ZN39_INTERNAL_4dc0561f_4_k_cu_d31117f1_26084cuda3std3__441_GLOBAL__N__4dc0561f_4_k_cu_d31117f1_26086ignoreE
	.align		8
        /*0040*/ 	.dword	_ZN39_INTERNAL_4dc0561f_4_k_cu_d31117f1_26084cuda3std3__419piecewise_constructE
	.align		8
        /*0048*/ 	.dword	_ZN39_INTERNAL_4dc0561f_4_k_cu_d31117f1_26084cuda3std3__48in_placeE
	.align		8
        /*0050*/ 	.dword	_ZN39_INTERNAL_4dc0561f_4_k_cu_d31117f1_26084cuda3std6ranges3__45__cpo4swapE
	.align		8
        /*0058*/ 	.dword	_ZN39_INTERNAL_4dc0561f_4_k_cu_d31117f1_26084cuda3std6ranges3__45__cpo9iter_moveE
	.align		8
        /*0060*/ 	.dword	_ZN39_INTERNAL_4dc0561f_4_k_cu_d31117f1_26084cute7productE
	.align		8
        /*0068*/ 	.dword	_ZN39_INTERNAL_4dc0561f_4_k_cu_d31117f1_26084cute1_E
	.align		8
        /*0070*/ 	.dword	$str$24
	.align		8
        /*0078*/ 	.dword	$str$25


//--------------------- .text._ZN7cutlass13device_kernelINS_4fmha6kernel28FmhaKernelTmaWarpSpecializedINS1_10collective30FmhaMainloopTmaWarpSpecializedINS_10bfloat16_tEffN4cute5tupleIJNS7_1CILi128EEENS9_ILi64EEENS9_ILi96EEEEEENS8_IJiNS9_ILi1EEENS8_IJiiEEEEEESG_SG_NS4_13DefaultFusionEJEEENS4_15FmhaFwdEpilogueIS6_fNS8_IJSB_SC_SB_EEEEENS2_23IndividualTileSchedulerEJEEEEEvNT_6ParamsE --------------------------
	.section	.text._ZN7cutlass13device_kernelINS_4fmha6kernel28FmhaKernelTmaWarpSpecializedINS1_10collective30FmhaMainloopTmaWarpSpecializedINS_10bfloat16_tEffN4cute5tupleIJNS7_1CILi128EEENS9_ILi64EEENS9_ILi96EEEEEENS8_IJiNS9_ILi1EEENS8_IJiiEEEEEESG_SG_NS4_13DefaultFusionEJEEENS4_15FmhaFwdEpilogueIS6_fNS8_IJSB_SC_SB_EEEEENS2_23IndividualTileSchedulerEJEEEEEvNT_6ParamsE,"ax",@progbits
	.align	128
.text._ZN7cutlass13device_kernelINS_4fmha6kernel28FmhaKernelTmaWarpSpecializedINS1_10collective30FmhaMainloopTmaWarpSpecializedINS_10bfloat16_tEffN4cute5tupleIJNS7_1CILi128EEENS9_ILi64EEENS9_ILi96EEEEEENS8_IJiNS9_ILi1EEENS8_IJiiEEEEEESG_SG_NS4_13DefaultFusionEJEEENS4_15FmhaFwdEpilogueIS6_fNS8_IJSB_SC_SB_EEEEENS2_23IndividualTileSchedulerEJEEEEEvNT_6ParamsE:
        .type           _ZN7cutlass13device_kernelINS_4fmha6kernel28FmhaKernelTmaWarpSpecializedINS1_10collective30FmhaMainloopTmaWarpSpecializedINS_10bfloat16_tEffN4cute5tupleIJNS7_1CILi128EEENS9_ILi64EEENS9_ILi96EEEEEENS8_IJiNS9_ILi1EEENS8_IJiiEEEEEESG_SG_NS4_13DefaultFusionEJEEENS4_15FmhaFwdEpilogueIS6_fNS8_IJSB_SC_SB_EEEEENS2_23IndividualTileSchedulerEJEEEEEvNT_6ParamsE,@function
        .size           _ZN7cutlass13device_kernelINS_4fmha6kernel28FmhaKernelTmaWarpSpecializedINS1_10collective30FmhaMainloopTmaWarpSpecializedINS_10bfloat16_tEffN4cute5tupleIJNS7_1CILi128EEENS9_ILi64EEENS9_ILi96EEEEEENS8_IJiNS9_ILi1EEENS8_IJiiEEEEEESG_SG_NS4_13DefaultFusionEJEEENS4_15FmhaFwdEpilogueIS6_fNS8_IJSB_SC_SB_EEEEENS2_23IndividualTileSchedulerEJEEEEEvNT_6ParamsE,(.L_x_108 - _ZN7cutlass13device_kernelINS_4fmha6kernel28FmhaKernelTmaWarpSpecializedINS1_10collective30FmhaMainloopTmaWarpSpecializedINS_10bfloat16_tEffN4cute5tupleIJNS7_1CILi128EEENS9_ILi64EEENS9_ILi96EEEEEENS8_IJiNS9_ILi1EEENS8_IJiiEEEEEESG_SG_NS4_13DefaultFusionEJEEENS4_15FmhaFwdEpilogueIS6_fNS8_IJSB_SC_SB_EEEEENS2_23IndividualTileSchedulerEJEEEEEvNT_6ParamsE)
        .other          _ZN7cutlass13device_kernelINS_4fmha6kernel28FmhaKernelTmaWarpSpecializedINS1_10collective30FmhaMainloopTmaWarpSpecializedINS_10bfloat16_tEffN4cute5tupleIJNS7_1CILi128EEENS9_ILi64EEENS9_ILi96EEEEEENS8_IJiNS9_ILi1EEENS8_IJiiEEEEEESG_SG_NS4_13DefaultFusionEJEEENS4_15FmhaFwdEpilogueIS6_fNS8_IJSB_SC_SB_EEEEENS2_23IndividualTileSchedulerEJEEEEEvNT_6ParamsE,@"STO_CUDA_ENTRY STV_DEFAULT"
_ZN7cutlass13device_kernelINS_4fmha6kernel28FmhaKernelTmaWarpSpecializedINS1_10collective30FmhaMainloopTmaWarpSpecializedINS_10bfloat16_tEffN4cute5tupleIJNS7_1CILi128EEENS9_ILi64EEENS9_ILi96EEEEEENS8_IJiNS9_ILi1EEENS8_IJiiEEEEEESG_SG_NS4_13DefaultFusionEJEEENS4_15FmhaFwdEpilogueIS6_fNS8_IJSB_SC_SB_EEEEENS2_23IndividualTileSchedulerEJEEEEEvNT_6ParamsE:
[----:B------:R-:W1:Y:S01]  /*0000*/  LDC R1, c[0x0][0x28] ;  /* 0x00000a00ff017b82 */ /* 0x000e620000000800 */
[----:B------:R-:W2:Y:S01]  /*0010*/  S2R R6, SR_TID.X ;  /* 0x0000000000067919 */ /* 0x000ea20000002100 */
[----:B------:R-:W-:Y:S01]  /*0020*/  ELECT P1, URZ, PT ;  /* 0x00000000003f782f */ /* 0x000fe20003820000 */
[----:B------:R-:W-:Y:S01]  /*0030*/  BSSY B0, `(.L_x_0) ;  /* 0x0000017000007945 */ /* 0x000fe20003800000 */
[----:B--2---:R-:W-:-:S05]  /*0040*/  SHF.R.U32.HI R0, RZ, 0x5, R6 ;  /* 0x00000005ff007819 */ /* 0x004fca0000011606 */
[----:B------:R-:W2:Y:S02]  /*0050*/  SHFL.IDX PT, R2, R0, RZ, 0x1f ;  /* 0x00001fff00027589 */ /* 0x000ea400000e0000 */
[----:B--2---:R-:W-:Y:S02]  /*0060*/  R2UR UR4, R2 ;  /* 0x00000000020472ca */ /* 0x004fe400000e0000 */
[----:B------:R-:W-:-:S06]  /*0070*/  SHF.R.U32.HI R2, RZ, 0x7, R6 ;  /* 0x00000007ff027819 */ /* 0x000fcc0000011606 */
[----:B------:R-:W2:Y:S05]  /*0080*/  SHFL.IDX PT, R2, R2, RZ, 0x1f ;  /* 0x00001fff02027589 */ /* 0x000eaa00000e0000 */
[----:B------:R-:W-:Y:S02]  /*0090*/  USHF.R.S32.HI UR5, URZ, 0x1f, UR4 ;  /* 0x0000001f3f057899 */ /* 0x000fe40008011404 */
[----:B------:R-:W-:Y:S02]  /*00a0*/  ISETP.NE.OR P0, PT, RZ, UR4, !P1 ;  /* 0x00000004ff007c0c */ /* 0x000fe4000cf05670 */
[----:B------:R-:W-:-:S04]  /*00b0*/  ULEA.HI UR5, UR5, UR4, URZ, 0x2 ;  /* 0x0000000405057291 */ /* 0x000fc8000f8f103f */
[----:B------:R-:W-:-:S04]  /*00c0*/  ULOP3.LUT UR5, UR5, 0xfffffffc, URZ, 0xc0, !UPT ;  /* 0xfffffffc05057892 */ /* 0x000fc8000f8ec03f */
[----:B------:R-:W-:-:S03]  /*00d0*/  UIADD3 UR5, UR4, -UR5, URZ ;  /* 0x8000000504057290 */ /* 0x000fc6000fffe03f */
[----:B-1----:R-:W-:Y:S09]  /*00e0*/  @P0 BRA `(.L_x_1) ;  /* 0x00000000002c0947 */ /* 0x002ff20003800000 */
[----:B------:R-:W-:Y:S02]  /*00f0*/  ULDC.64 UR6, c[0x0][0x198] ;  /* 0x0000660000067ab9 */ /* 0x000fe40000000a00 */
[----:B------:R-:W-:Y:S02]  /*0100*/  UIADD3 UR8, UP0, UR6, 0xf0, URZ ;  /* 0x000000f006087890 */ /* 0x000fe4000ff1e03f */
[----:B------:R-:W-:Y:S02]  /*0110*/  UIADD3 UR10, UP1, UR6, 0x1f0, URZ ;  /* 0x000001f0060a7890 */ /* 0x000fe4000ff3e03f */
[----:B------:R-:W-:Y:S02]  /*0120*/  UIADD3 UR6, UP2, UR6, 0x2f0, URZ ;  /* 0x000002f006067890 */ /* 0x000fe4000ff5e03f */
[----:B------:R-:W-:Y:S02]  /*0130*/  UIADD3.X UR9, URZ, UR7, URZ, UP0, !UPT ;  /* 0x000000073f097290 */ /* 0x000fe400087fe43f */
[----:B------:R-:W-:-:S02]  /*0140*/  UIADD3.X UR11, URZ, UR7, URZ, UP1, !UPT ;  /* 0x000000073f0b7290 */ /* 0x000fc40008ffe43f */
[----:B------:R-:W-:-:S05]  /*0150*/  UIADD3.X UR7, URZ, UR7, URZ, UP2, !UPT ;  /* 0x000000073f077290 */ /* 0x000fca00097fe43f */
[----:B------:R1:W-:Y:S02]  /*0160*/  UTMACCTL.PF [UR8] ;  /* 0x00000000080079b9 */ /* 0x0003e40008040000 */
[----:B------:R1:W-:Y:S02]  /*0170*/  UTMACCTL.PF [UR10] ;  /* 0x000000000a0079b9 */ /* 0x0003e40008040000 */
[----:B------:R1:W-:Y:S02]  /*0180*/  UTMACCTL.PF [UR6] ;  /* 0x00000000060079b9 */ /* 0x0003e40008040000 */
[----:B-1----:R-:W-:Y:S01]  /*0190*/  NOP ;  /* 0x0000000000007918 */ /* 0x002fe20000000000 */
.L_x_1:
[----:B------:R-:W-:Y:S05]  /*01a0*/  BSYNC B0 ;  /* 0x0000000000007941 */ /* 0x000fea0003800000 */
.L_x_0:
[----:B------:R-:W1:Y:S01]  /*01b0*/  SHFL.IDX PT, R3, R0, RZ, 0x1f ;  /* 0x00001fff00037589 */ /* 0x000e6200000e0000 */
[----:B--2---:R-:W-:Y:S01]  /*01c0*/  R2UR UR37, R2 ;  /* 0x00000000022572ca */ /* 0x004fe200000e0000 */
[----:B------:R-:W-:-:S12]  /*01d0*/  UISETP.NE.AND UP0, UPT, UR5, 0x1, UPT ;  /* 0x000000010500788c */ /* 0x000fd8000bf05270 */
[----:B------:R-:W-:Y:S02]  /*01e0*/  UIADD3 UR10, UR37, -0x1, URZ ;  /* 0xffffffff250a7890 */ /* 0x000fe4000fffe03f */
[----:B------:R-:W-:Y:S02]  /*01f0*/  UISETP.EQ.AND UP0, UPT, UR37, URZ, !UP0 ;  /* 0x0000003f2500728c */ /* 0x000fe4000c702270 */
[----:B------:R-:W-:Y:S02]  /*0200*/  UISETP.GE.U32.AND UP1, UPT, UR10, 0x4, UPT ;  /* 0x000000040a00788c */ /* 0x000fe4000bf26070 */
[----:B------:R-:W-:Y:S01]  /*0210*/  USEL UR4, URZ, 0x1, !UP0 ;  /* 0x000000013f047887 */ /* 0x000fe2000c000000 */
[----:B-1----:R-:W-:-:S03]  /*0220*/  ISETP.NE.AND P0, PT, R3, RZ, PT ;  /* 0x000000ff0300720c */ /* 0x002fc60003f05270 */
[----:B------:R-:W-:-:S10]  /*0230*/  USEL UR4, UR4, 0x2, UP1 ;  /* 0x0000000204047887 */ /* 0x000fd40008800000 */
[----:B------:R-:W-:Y:S05]  /*0240*/  @P0 BRA `(.L_x_2) ;  /* 0x0000000000480947 */ /* 0x000fea0003800000 */
[----:B------:R-:W1:Y:S01]  /*0250*/  S2UR UR11, SR_CgaCtaId ;  /* 0x00000000000b79c3 */ /* 0x000e620000008800 */
[----:B------:R-:W-:Y:S01]  /*0260*/  UMOV UR6, 0x400 ;  /* 0x0000040000067882 */ /* 0x000fe20000000000 */
[----:B------:R-:W-:Y:S01]  /*0270*/  UMOV UR7, 0x1 ;  /* 0x0000000100077882 */ /* 0x000fe20000000000 */
[----:B------:R-:W-:Y:S01]  /*0280*/  UMOV UR8, 0x80 ;  /* 0x0000008000087882 */ /* 0x000fe20000000000 */
[----:B------:R-:W-:Y:S01]  /*0290*/  ELECT P0, URZ, PT ;  /* 0x00000000003f782f */ /* 0x000fe20003800000 */
[----:B------:R-:W-:-:S04]  /*02a0*/  UIADD3 UR8, -UR8, 0x100000, URZ ;  /* 0x0010000008087890 */ /* 0x000fc8000fffe13f */
[----:B------:R-:W-:Y:S02]  /*02b0*/  USHF.L.U32 UR9, UR8, 0xb, URZ ;  /* 0x0000000b08097899 */ /* 0x000fe4000800063f */
[----:B------:R-:W-:Y:S02]  /*02c0*/  USHF.L.U32 UR8, UR8, 0x1, URZ ;  /* 0x0000000108087899 */ /* 0x000fe4000800063f */
[----:B-1----:R-:W-:Y:S02]  /*02d0*/  ULEA UR11, UR11, UR6, 0x18 ;  /* 0x000000060b0b7291 */ /* 0x002fe4000f8ec03f */
[----:B------:R-:W-:-:S04]  /*02e0*/  UIADD3 UR6, -UR7, 0x100000, URZ ;  /* 0x0010000007067890 */ /* 0x000fc8000fffe13f */
[----:B------:R-:W-:Y:S02]  /*02f0*/  USHF.L.U32 UR7, UR6, 0xb, URZ ;  /* 0x0000000b06077899 */ /* 0x000fe4000800063f */
[----:B------:R-:W-:Y:S01]  /*0300*/  USHF.L.U32 UR6, UR6, 0x1, URZ ;  /* 0x0000000106067899 */ /* 0x000fe2000800063f */
[----:B------:R-:W1:Y:S11]  /*0310*/  FENCE.VIEW.ASYNC.S ;  /* 0x00000000000073c6 */ /* 0x000e760000000000 */
[----:B-1----:R1:W2:Y:S01]  /*0320*/  SYNCS.EXCH.64 URZ, [UR11+0x15050], UR6 ;  /* 0x015050060b3f75b2 */ /* 0x0022a20008000100 */
[----:B------:R1:W3:Y:S01]  /*0330*/  SYNCS.EXCH.64 URZ, [UR11+0x15060], UR8 ;  /* 0x015060080b3f75b2 */ /* 0x0002e20008000100 */
[----:B------:R1:W4:Y:S01]  /*0340*/  SYNCS.EXCH.64 URZ, [UR11+0x15058], UR6 ;  /* 0x015058060b3f75b2 */ /* 0x0003220008000100 */
[----:B------:R1:W1:Y:S01]  /*0350*/  SYNCS.EXCH.64 URZ, [UR11+0x15068], UR8 ;  /* 0x015068080b3f75b2 */ /* 0x0002620008000100 */
[----:B------:R-:W-:Y:S01]  /*0360*/  NOP ;  /* 0x0000000000007918 */ /* 0x000fe20000000000 */
.L_x_2:
[----:B------:R-:W5:Y:S01]  /*0370*/  SHFL.IDX PT, R2, R0, RZ, 0x1f ;  /* 0x00001fff00027589 */ /* 0x000f6200000e0000 */
[----:B------:R-:W-:Y:S01]  /*0380*/  NOP ;  /* 0x0000000000007918 */ /* 0x000fe20000000000 */
[----:B-----5:R-:W-:-:S13]  /*0390*/  ISETP.NE.AND P0, PT, R2, RZ, PT ;  /* 0x000000ff0200720c */ /* 0x020fda0003f05270 */
[----:B------:R-:W-:Y:S05]  /*03a0*/  @P0 BRA `(.L_x_3) ;  /* 0x0000000000600947 */ /* 0x000fea0003800000 */
[----:B-1----:R-:W1:Y:S01]  /*03b0*/  S2UR UR7, SR_CgaCtaId ;  /* 0x00000000000779c3 */ /* 0x002e620000008800 */
[----:B------:R-:W-:Y:S01]  /*03c0*/  UMOV UR6, 0x400 ;  /* 0x0000040000067882 */ /* 0x000fe20000000000 */
[----:B------:R-:W-:Y:S01]  /*03d0*/  UMOV UR8, 0x1 ;  /* 0x0000000100087882 */ /* 0x000fe20000000000 */
[----:B------:R-:W-:Y:S01]  /*03e0*/  UMOV UR12, 0x100 ;  /* 0x00000100000c7882 */ /* 0x000fe20000000000 */
[----:B------:R-:W-:-:S04]  /*03f0*/  UIADD3 UR8, -UR8, 0x100000, URZ ;  /* 0x0010000008087890 */ /* 0x000fc8000fffe13f */
[----:B------:R-:W-:Y:S02]  /*0400*/  USHF.L.U32 UR9, UR8, 0xb, URZ ;  /* 0x0000000b08097899 */ /* 0x000fe4000800063f */
[----:B------:R-:W-:Y:S01]  /*0410*/  USHF.L.U32 UR8, UR8, 0x1, URZ ;  /* 0x0000000108087899 */ /* 0x000fe2000800063f */
[----:B------:R-:W-:Y:S01]  /*0420*/  ELECT P0, URZ, PT ;  /* 0x00000000003f782f */ /* 0x000fe20003800000 */
[----:B-1----:R-:W-:Y:S02]  /*0430*/  ULEA UR11, UR7, UR6, 0x18 ;  /* 0x00000006070b7291 */ /* 0x002fe4000f8ec03f */
[----:B------:R-:W-:-:S04]  /*0440*/  UIADD3 UR6, -UR12, 0x100000, URZ ;  /* 0x001000000c067890 */ /* 0x000fc8000fffe13f */
[----:B------:R-:W-:Y:S02]  /*0450*/  USHF.L.U32 UR7, UR6, 0xb, URZ ;  /* 0x0000000b06077899 */ /* 0x000fe4000800063f */
[----:B------:R-:W-:Y:S01]  /*0460*/  USHF.L.U32 UR6, UR6, 0x1, URZ ;  /* 0x0000000106067899 */ /* 0x000fe2000800063f */
[----:B------:R-:W1:Y:S03]  /*0470*/  FENCE.VIEW.ASYNC.S ;  /* 0x00000000000073c6 */ /* 0x000e660000000000 */
[----:B-1----:R1:W1:Y:S08]  /*0480*/  SYNCS.EXCH.64 URZ, [UR11+0x15000], UR8 ;  /* 0x015000080b3f75b2 */ /* 0x0022700008000100 */
[----:B------:R1:W1:Y:S01]  /*0490*/  SYNCS.EXCH.64 URZ, [UR11+0x15028], UR6 ;  /* 0x015028060b3f75b2 */ /* 0x0002620008000100 */
        /* <DEDUP_REMOVED lines=8> */
[----:B------:R-:W-:Y:S01]  /*0520*/  NOP ;  /* 0x0000000000007918 */ /* 0x000fe20000000000 */
.L_x_3:
        /* <DEDUP_REMOVED lines=21> */
[----:B------:R-:W-:Y:S01]  /*0680*/  NOP ;  /* 0x0000000000007918 */ /* 0x000fe20000000000 */
.L_x_4:
[----:B------:R-:W5:Y:S01]  /*0690*/  SHFL.IDX PT, R2, R0, RZ, 0x1f ;  /* 0x00001fff00027589 */ /* 0x000f6200000e0000 */
[----:B------:R-:W-:Y:S01]  /*06a0*/  ELECT P0, URZ, PT ;  /* 0x00000000003f782f */ /* 0x000fe20003800000 */
[----:B------:R-:W-:Y:S01]  /*06b0*/  NOP ;  /* 0x0000000000007918 */ /* 0x000fe20000000000 */
[----:B-1----:R-:W-:Y:S02]  /*06c0*/  UMOV UR6, 0x80 ;  /* 0x0000008000067882 */ /* 0x002fe40000000000 */
[C---:B-----5:R-:W-:Y:S02]  /*06d0*/  ISETP.NE.OR P0, PT, R2.reuse, RZ, !P0 ;  /* 0x000000ff0200720c */ /* 0x060fe40004705670 */
[----:B------:R-:W-:-:S11]  /*06e0*/  ISETP.NE.AND P2, PT, R2, RZ, PT ;  /* 0x000000ff0200720c */ /* 0x000fd60003f45270 */
[----:B------:R-:W-:Y:S01]  /*06f0*/  VOTEU.ALL UP0, P0 ;  /* 0x00000000003f7886 */ /* 0x000fe20000000000 */
[----:B------:R-:W-:Y:S01]  /*0700*/  VOTEU.ALL UP1, P0 ;  /* 0x00000000003f7886 */ /* 0x000fe20000020000 */
[----:B------:R-:W-:Y:S01]  /*0710*/  VOTEU.ALL UP2, P0 ;  /* 0x00000000003f7886 */ /* 0x000fe20000040000 */
[----:B------:R-:W-:Y:S02]  /*0720*/  VOTEU.ALL UP3, P0 ;  /* 0x00000000003f7886 */ /* 0x000fe40000060000 */
[----:B------:R-:W1:Y:S01]  /*0730*/  @!UP0 S2UR UR9, SR_CgaCtaId ;  /* 0x00000000000989c3 */ /* 0x000e620000008800 */
[----:B------:R-:W-:Y:S01]  /*0740*/  @!UP0 UMOV UR8, 0x400 ;  /* 0x0000040000088882 */ /* 0x000fe20000000000 */
[----:B------:R-:W-:-:S04]  /*0750*/  @!UP0 UIADD3 UR6, -UR6, 0x100000, URZ ;  /* 0x0010000006068890 */ /* 0x000fc8000fffe13f */
[----:B------:R-:W-:Y:S02]  /*0760*/  @!UP0 USHF.L.U32 UR7, UR6, 0xb, URZ ;  /* 0x0000000b06078899 */ /* 0x000fe4000800063f */
[----:B------:R-:W-:Y:S02]  /*0770*/  @!UP0 USHF.L.U32 UR6, UR6, 0x1, URZ ;  /* 0x0000000106068899 */ /* 0x000fe4000800063f */
[----:B-1----:R-:W-:Y:S01]  /*0780*/  @!UP0 ULEA UR8, UR9, UR8, 0x18 ;  /* 0x0000000809088291 */ /* 0x002fe2000f8ec03f */
[----:B------:R-:W-:Y:S01]  /*0790*/  VOTEU.ALL UP0, P0 ;  /* 0x00000000003f7886 */ /* 0x000fe20000000000 */
[----:B------:R-:W1:Y:S10]  /*07a0*/  FENCE.VIEW.ASYNC.S ;  /* 0x00000000000073c6 */ /* 0x000e740000000000 */
[----:B-1----:R1:W1:Y:S01]  /*07b0*/  @!UP0 SYNCS.EXCH.64 URZ, [UR8+0x15090], UR6 ;  /* 0x01509006083f85b2 */ /* 0x0022620008000100 */
[----:B------:R1:W1:Y:S01]  /*07c0*/  @!UP1 SYNCS.EXCH.64 URZ, [UR8+0x15098], UR6 ;  /* 0x01509806083f95b2 */ /* 0x0002620008000100 */
[----:B------:R1:W1:Y:S01]  /*07d0*/  @!UP2 SYNCS.EXCH.64 URZ, [UR8+0x150a0], UR6 ;  /* 0x0150a006083fa5b2 */ /* 0x0002620008000100 */
[----:B------:R1:W1:Y:S01]  /*07e0*/  @!UP3 SYNCS.EXCH.64 URZ, [UR8+0x150a8], UR6 ;  /* 0x0150a806083fb5b2 */ /* 0x0002620008000100 */
[----:B------:R-:W-:Y:S01]  /*07f0*/  NOP ;  /* 0x0000000000007918 */ /* 0x000fe20000000000 */
[----:B------:R-:W-:Y:S05]  /*0800*/  @P2 BRA `(.L_x_5) ;  /* 0x0000000000502947 */ /* 0x000fea0003800000 */
[----:B-1----:R-:W1:Y:S01]  /*0810*/  S2UR UR7, SR_CgaCtaId ;  /* 0x00000000000779c3 */ /* 0x002e620000008800 */
[----:B------:R-:W-:Y:S01]  /*0820*/  UMOV UR6, 0x400 ;  /* 0x0000040000067882 */ /* 0x000fe20000000000 */
[----:B------:R-:W-:Y:S01]  /*0830*/  UMOV UR8, 0x20 ;  /* 0x0000002000087882 */ /* 0x000fe20000000000 */
[----:B------:R-:W-:Y:S01]  /*0840*/  UMOV UR9, 0x80 ;  /* 0x0000008000097882 */ /* 0x000fe20000000000 */
[----:B------:R-:W-:Y:S01]  /*0850*/  ELECT P0, URZ, PT ;  /* 0x00000000003f782f */ /* 0x000fe20003800000 */
[----:B-1----:R-:W-:Y:S02]  /*0860*/  ULEA UR11, UR7, UR6, 0x18 ;  /* 0x00000006070b7291 */ /* 0x002fe4000f8ec03f */
[----:B------:R-:W-:-:S04]  /*0870*/  UIADD3 UR6, -UR8, 0x100000, URZ ;  /* 0x0010000008067890 */ /* 0x000fc8000fffe13f */
[----:B------:R-:W-:Y:S02]  /*0880*/  USHF.L.U32 UR7, UR6, 0xb, URZ ;  /* 0x0000000b06077899 */ /* 0x000fe4000800063f */
[----:B------:R-:W-:Y:S02]  /*0890*/  USHF.L.U32 UR6, UR6, 0x1, URZ ;  /* 0x0000000106067899 */ /* 0x000fe4000800063f */
        /* <DEDUP_REMOVED lines=10> */
[----:B------:R-:W-:Y:S01]  /*0940*/  NOP ;  /* 0x0000000000007918 */ /* 0x000fe20000000000 */
.L_x_5:
[----:B------:R-:W-:Y:S01]  /*0950*/  ISETP.NE.AND P0, PT, RZ, UR37, PT ;  /* 0x00000025ff007c0c */ /* 0x000fe2000bf05270 */
[----:B------:R-:W-:Y:S01]  /*0960*/  NOP ;  /* 0x0000000000007918 */ /* 0x000fe20000000000 */
[----:B------:R-:W-:Y:S01]  /*0970*/  MOV R0, UR5 ;  /* 0x0000000500007c02 */ /* 0x000fe20008000f00 */
[----:B-1234-:R-:W-:Y:S03]  /*0980*/  BAR.SYNC.DEFER_BLOCKING 0x0 ;  /* 0x0000000000007b1d */ /* 0x01efe60000010000 */
[----:B------:R-:W-:-:S07]  /*0990*/  ISETP.EQ.AND P2, PT, R0, 0x1, P1 ;  /* 0x000000010000780c */ /* 0x000fce0000f42270 */
[----:B------:R-:W-:Y:S06]  /*09a0*/  @!P0 BRA `(.L_x_6) ;  /* 0x0000004c001c8947 */ /* 0x000fec0003800000 */
[----:B------:R-:W-:-:S06]  /*09b0*/  UISETP.GT.U32.AND UP0, UPT, UR10, 0x3, UPT ;  /* 0x000000030a00788c */ /* 0x000fcc000bf04070 */
[----:B------:R-:W-:-:S13]  /*09c0*/  PLOP3.LUT P0, PT, PT, PT, UP0, 0x80, 0x0 ;  /* 0x000000000000781c */ /* 0x000fda0003f0f008 */
[----:B------:R-:W-:Y:S05]  /*09d0*/  @P0 EXIT ;  /* 0x000000000000094d */ /* 0x000fea0003800000 */
.L_x_7:
[----:B------:R-:W-:-:S08]  /*09e0*/  NOP ;  /* 0x0000000000007918 */ /* 0x000fd00000000000 */
[----:B------:R-:W1:Y:S02]  /*09f0*/  USETMAXREG.TRY_ALLOC.CTAPOOL UP0, 0xf0 ;  /* 0x000000f0000079c8 */ /* 0x000e640008000600 */
[----:B-1----:R-:W-:-:S13]  /*0a00*/  PLOP3.LUT P0, PT, PT, PT, UP0, 0x80, 0x0 ;  /* 0x000000000000781c */ /* 0x002fda0003f0f008 */
[----:B------:R-:W-:Y:S05]  /*0a10*/  @!P0 BRA `(.L_x_7) ;  /* 0xfffffffc00f08947 */ /* 0x000fea000383ffff */
[----:B------:R-:W-:Y:S01]  /*0a20*/  UISETP.NE.AND UP0, UPT, UR37, 0x1, UPT ;  /* 0x000000012500788c */ /* 0x000fe2000bf05270 */
[----:B------:R-:W1:Y:S01]  /*0a30*/  S2UR UR42, SR_CTAID.X ;  /* 0x00000000002a79c3 */ /* 0x000e620000002500 */
[----:B------:R-:W-:Y:S01]  /*0a40*/  UMOV UR5, URZ ;  /* 0x0000003f00057c82 */ /* 0x000fe20008000000 */
[----:B------:R-:W-:-:S03]  /*0a50*/  UMOV UR6, URZ ;  /* 0x0000003f00067c82 */ /* 0x000fc60008000000 */
[----:B------:R-:W-:-:S13]  /*0a60*/  PLOP3.LUT P0, PT, PT, PT, UP0, 0x80, 0x0 ;  /* 0x000000000000781c */ /* 0x000fda0003f0f008 */
[----:B------:R-:W-:Y:S05]  /*0a70*/  @!P0 BRA `(.L_x_8) ;  /* 0x00000000003c8947 */ /* 0x000fea0003800000 */
[----:B------:R-:W-:Y:S01]  /*0a80*/  UISETP.NE.AND UP0, UPT, UR37, 0x2, UPT ;  /* 0x000000022500788c */ /* 0x000fe2000bf05270 */
[----:B------:R-:W-:-:S05]  /*0a90*/  UMOV UR6, 0x1 ;  /* 0x0000000100067882 */ /* 0x000fca0000000000 */
[----:B------:R-:W-:-:S13]  /*0aa0*/  PLOP3.LUT P1, PT, PT, PT, UP0, 0x80, 0x0 ;  /* 0x000000000000781c */ /* 0x000fda0003f2f008 */
[----:B------:R-:W-:Y:S05]  /*0ab0*/  @!P1 BRA `(.L_x_8) ;  /* 0x00000000002c9947 */ /* 0x000fea0003800000 */
[----:B------:R-:W-:-:S06]  /*0ac0*/  UISETP.NE.AND UP0, UPT, UR37, 0x3, UPT ;  /* 0x000000032500788c */ /* 0x000fcc000bf05270 */
[----:B------:R-:W-:-:S13]  /*0ad0*/  PLOP3.LUT P1, PT, PT, PT, UP0, 0x80, 0x0 ;  /* 0x000000000000781c */ /* 0x000fda0003f2f008 */
[----:B------:R-:W-:Y:S05]  /*0ae0*/  @!P1 BRA `(.L_x_9) ;  /* 0x0000000000189947 */ /* 0x000fea0003800000 */
[----:B------:R-:W-:-:S11]  /*0af0*/  UISETP.NE.AND UP0, UPT, UR37, 0x4, UPT ;  /* 0x000000042500788c */ /* 0x000fd6000bf05270 */
[----:B------:R-:W-:Y:S01]  /*0b00*/  @!UP0 UMOV UR5, 0x1 ;  /* 0x0000000100058882 */ /* 0x000fe20000000000 */
[----:B------:R-:W-:Y:S01]  /*0b10*/  @!UP0 UMOV UR6, 0x1 ;  /* 0x0000000100068882 */ /* 0x000fe20000000000 */
[----:B------:R-:W-:Y:S01]  /*0b20*/  @UP0 UMOV UR5, URZ ;  /* 0x0000003f00050c82 */ /* 0x000fe20008000000 */
[----:B------:R-:W-:Y:S01]  /*0b30*/  @UP0 UMOV UR6, URZ ;  /* 0x0000003f00060c82 */ /* 0x000fe20008000000 */
[----:B------:R-:W-:Y:S05]  /*0b40*/  BRA `(.L_x_8) ;  /* 0x0000000000087947 */ /* 0x000fea0003800000 */
.L_x_9:
[----:B------:R-:W-:Y:S01]  /*0b50*/  UMOV UR5, 0x1 ;  /* 0x0000000100057882 */ /* 0x000fe20000000000 */
[----:B------:R-:W-:-:S05]  /*0b60*/  UMOV UR6, URZ ;  /* 0x0000003f00067c82 */ /* 0x000fca0008000000 */
.L_x_8:
[----:B------:R-:W-:Y:S05]  /*0b70*/  @!P0 BRA `(.L_x_10) ;  /* 0x00000000003c8947 */ /* 0x000fea0003800000 */
[----:B------:R-:W-:-:S06]  /*0b80*/  UISETP.NE.AND UP0, UPT, UR37, 0x2, UPT ;  /* 0x000000022500788c */ /* 0x000fcc000bf05270 */
[----:B------:R-:W-:-:S13]  /*0b90*/  PLOP3.LUT P0, PT, PT, PT, UP0, 0x80, 0x0 ;  /* 0x000000000000781c */ /* 0x000fda0003f0f008 */
[----:B------:R-:W-:Y:S05]  /*0ba0*/  @!P0 BRA `(.L_x_11) ;  /* 0x0000000000288947 */ /* 0x000fea0003800000 */
[----:B------:R-:W-:-:S06]  /*0bb0*/  UISETP.NE.AND UP0, UPT, UR37, 0x3, UPT ;  /* 0x000000032500788c */ /* 0x000fcc000bf05270 */
[----:B------:R-:W-:-:S13]  /*0bc0*/  PLOP3.LUT P0, PT, PT, PT, UP0, 0x80, 0x0 ;  /* 0x000000000000781c */ /* 0x000fda0003f0f008 */
[----:B------:R-:W-:Y:S05]  /*0bd0*/  @!P0 BRA `(.L_x_12) ;  /* 0x0000000000148947 */ /* 0x000fea0003800000 */
[----:B------:R-:W-:-:S06]  /*0be0*/  UISETP.NE.AND UP0, UPT, UR37, 0x4, UPT ;  /* 0x000000042500788c */ /* 0x000fcc000bf05270 */
[----:B------:R-:W-:-:S13]  /*0bf0*/  PLOP3.LUT P0, PT, PT, PT, UP0, 0x80, 0x0 ;  /* 0x000000000000781c */ /* 0x000fda0003f0f008 */
[----:B------:R-:W-:Y:S05]  /*0c00*/  @P0 BRA `(.L_x_13) ;  /* 0x00000000001c0947 */ /* 0x000fea0003800000 */
[----:B-1----:R-:W-:Y:S01]  /*0c10*/  ULEA UR42, UR42, 0x3, 0x1 ;  /* 0x000000032a2a7891 */ /* 0x002fe2000f8e083f */
[----:B------:R-:W-:Y:S11]  /*0c20*/  BRA `(.L_x_13) ;  /* 0x0000000000147947 */ /* 0x000ff60003800000 */
.L_x_12:
[----:B-1----:R-:W-:Y:S01]  /*0c30*/  ULEA UR42, UR42, 0x2, 0x1 ;  /* 0x000000022a2a7891 */ /* 0x002fe2000f8e083f */
[----:B------:R-:W-:Y:S11]  /*0c40*/  BRA `(.L_x_13) ;  /* 0x00000000000c7947 */ /* 0x000ff60003800000 */
.L_x_11:
[----:B-1----:R-:W-:Y:S01]  /*0c50*/  ULEA UR42, UR42, 0x1, 0x1 ;  /* 0x000000012a2a7891 */ /* 0x002fe2000f8e083f */
[----:B------:R-:W-:Y:S11]  /*0c60*/  BRA `(.L_x_13) ;  /* 0x0000000000047947 */ /* 0x000ff60003800000 */
.L_x_10:
[----:B-1----:R-:W-:-:S12]  /*0c70*/  USHF.L.U32 UR42, UR42, 0x1, URZ ;  /* 0x000000012a2a7899 */ /* 0x002fd8000800063f */
.L_x_13:
[----:B------:R-:W-:-:S04]  /*0c80*/  ULOP3.LUT UR7, UR4, 0x1, URZ, 0xfc, !UPT ;  /* 0x0000000104077892 */ /* 0x000fc8000f8efc3f */
[----:B------:R-:W-:-:S06]  /*0c90*/  UISETP.NE.AND UP0, UPT, UR7, 0x3, UPT ;  /* 0x000000030700788c */ /* 0x000fcc000bf05270 */
[----:B------:R-:W-:-:S13]  /*0ca0*/  PLOP3.LUT P0, PT, PT, PT, UP0, 0x80, 0x0 ;  /* 0x000000000000781c */ /* 0x000fda0003f0f008 */
[----:B------:R-:W-:Y:S05]  /*0cb0*/  @!P0 BRA `(.L_x_14) ;  /* 0x0000000000048947 */ /* 0x000fea0003800000 */
[----:B-1----:R-:W-:Y:S01]  /*0cc0*/  BPT.TRAP 0x1 ;  /* 0x000000040000795c */ /* 0x002fe20000300000 */
.L_x_14:
[----:B------:R-:W2:Y:S01]  /*0cd0*/  S2UR UR7, SR_CgaCtaId ;  /* 0x00000000000779c3 */ /* 0x000ea20000008800 */
[----:B------:R-:W-:Y:S01]  /*0ce0*/  UMOV UR36, 0x400 ;  /* 0x0000040000247882 */ /* 0x000fe20000000000 */
[----:B------:R-:W-:-:S04]  /*0cf0*/  MOV R0, UR5 ;  /* 0x0000000500007c02 */ /* 0x000fc80008000f00 */
[----:B------:R-:W-:Y:S01]  /*0d00*/  SHF.L.U32 R0, R0, 0x1f, RZ ;  /* 0x0000001f00007819 */ /* 0x000fe200000006ff */
[----:B--2---:R-:W-:-:S04]  /*0d10*/  ULEA UR36, UR7, UR36, 0x18 ;  /* 0x0000002407247291 */ /* 0x004fc8000f8ec03f */
[----:B------:R-:W-:-:S09]  /*0d20*/  ULEA UR7, UR6, UR36, 0x3 ;  /* 0x0000002406077291 */ /* 0x000fd2000f8e183f */
[----:B------:R-:W2:Y:S02]  /*0d30*/  SYNCS.PHASECHK.TRANS64.TRYWAIT P1, [UR7+0x15050], R0 ;  /* 0x01505000ff0075a7 */ /* 0x000ea40008020147 */
[----:B--2---:R-:W-:Y:S05]  /*0d40*/  @!P1 BRA `(.L_x_15) ;  /* 0x0000005c00889947 */ /* 0x004fea0003800000 */
.L_x_91:
[----:B------:R-:W-:Y:S05]  /*0d50*/  @!P0 BRA `(.L_x_16) ;  /* 0x0000000000048947 */ /* 0x000fea0003800000 */
[----:B-1----:R-:W-:Y:S01]  /*0d60*/  BPT.TRAP 0x1 ;  /* 0x000000040000795c */ /* 0x002fe20000300000 */
.L_x_16:
[----:B------:R-:W-:-:S04]  /*0d70*/  SHF.L.U32 R56, RZ, 0x1f, RZ ;  /* 0x0000001fff387819 */ /* 0x000fc800000006ff */
[----:B------:R-:W3:Y:S02]  /*0d80*/  SYNCS.PHASECHK.TRANS64.TRYWAIT P1, [UR36+0x15000], R56 ;  /* 0x01500038ff0075a7 */ /* 0x000ee40008020164 */
[----:B---3--:R-:W-:Y:S05]  /*0d90*/  @!P1 BRA `(.L_x_17) ;  /* 0x0000005c008c9947 */ /* 0x008fea0003800000 */
.L_x_92:
[----:B------:R-:W-:Y:S02]  /*0da0*/  UIADD3 UR5, UR37, -0x1, URZ ;  /* 0xffffffff25057890 */ /* 0x000fe4000fffe03f */
[----:B------:R-:W-:-:S04]  /*0db0*/  UIADD3 UR32, UR36, 0x15090, URZ ;  /* 0x0001509024207890 */ /* 0x000fc8000fffe03f */
[----:B------:R-:W-:Y:S01]  /*0dc0*/  ISETP.NE.AND P1, PT, RZ, UR5, PT ;  /* 0x00000005ff007c0c */ /* 0x000fe2000bf25270 */
[----:B------:R-:W-:Y:S02]  /*0dd0*/  ULEA UR10, UR10, UR32, 0x3 ;  /* 0x000000200a0a7291 */ /* 0x000fe4000f8e183f */
[----:B------:R-:W-:Y:S01]  /*0de0*/  USHF.L.U32 UR5, UR5, 0x3, URZ ;  /* 0x0000000305057899 */ /* 0x000fe2000800063f */
[----:B--2---:R-:W-:-:S04]  /*0df0*/  SEL R0, RZ, 0x1, P1 ;  /* 0x00000001ff007807 */ /* 0x004fc80000800000 */
[----:B------:R-:W-:-:S04]  /*0e00*/  SHF.L.U32 R0, R0, 0x1f, RZ ;  /* 0x0000001f00007819 */ /* 0x000fc800000006ff */
[----:B------:R-:W2:Y:S02]  /*0e10*/  SYNCS.PHASECHK.TRANS64.TRYWAIT P1, [UR10], R0 ;  /* 0x00000000ff0075a7 */ /* 0x000ea4000802014a */
[----:B--2---:R-:W-:Y:S05]  /*0e20*/  @!P1 BRA `(.L_x_18) ;  /* 0x0000005c00809947 */ /* 0x004fea0003800000 */
.L_x_93:
[----:B------:R-:W-:Y:S01]  /*0e30*/  USHF.R.U32.HI UR7, URZ, 0x4, UR36 ;  /* 0x000000043f077899 */ /* 0x000fe20008011624 */
[----:B------:R-:W-:Y:S01]  /*0e40*/  WARPGROUP.ARRIVE ;  /* 0x00000000000079c5 */ /* 0x000fe20000000000 */
[----:B------:R-:W-:Y:S02]  /*0e50*/  UIADD3 UR8, UR36, 0x6000, URZ ;  /* 0x0000600024087890 */ /* 0x000fe4000fffe03f */
[----:B------:R-:W-:Y:S02]  /*0e60*/  ULOP3.LUT UR7, UR7, 0x3fff, URZ, 0xc0, !UPT ;  /* 0x00003fff07077892 */ /* 0x000fe4000f8ec03f */
[----:B------:R-:W-:Y:S02]  /*0e70*/  USHF.R.U32.HI UR8, URZ, 0x4, UR8 ;  /* 0x000000043f087899 */ /* 0x000fe40008011608 */
[----:B------:R-:W-:Y:S02]  /*0e80*/  ULOP3.LUT UR28, UR7, 0x10000, URZ, 0xfc, !UPT ;  /* 0x00010000071c7892 */ /* 0x000fe4000f8efc3f */
[----:B------:R-:W-:-:S02]  /*0e90*/  ULOP3.LUT UR7, UR8, 0x3fff, URZ, 0xc0, !UPT ;  /* 0x00003fff08077892 */ /* 0x000fc4000f8ec03f */
[----:B------:R-:W-:Y:S02]  /*0ea0*/  UIMAD UR28, UR6, 0x300, UR28 ;  /* 0x00000300061c78a4 */ /* 0x000fe4000f8e021c */
[----:B------:R-:W-:Y:S01]  /*0eb0*/  ULOP3.LUT UR6, UR7, 0x10000, URZ, 0xfc, !UPT ;  /* 0x0001000007067892 */ /* 0x000fe2000f8efc3f */
[----:B------:R-:W-:Y:S01]  /*0ec0*/  UMOV UR9, 0x80000020 ;  /* 0x8000002000097882 */ /* 0x000fe20000000000 */
[----:B------:R-:W-:Y:S01]  /*0ed0*/  UMOV UR11, 0x80000020 ;  /* 0x80000020000b7882 */ /* 0x000fe20000000000 */
[----:B------:R-:W-:Y:S02]  /*0ee0*/  UIADD3 UR12, UR28, 0x2, URZ ;  /* 0x000000021c0c7890 */ /* 0x000fe4000fffe03f */
[----:B------:R-:W-:Y:S02]  /*0ef0*/  UMOV UR8, UR28 ;  /* 0x0000001c00087c82 */ /* 0x000fe40008000000 */
[----:B------:R-:W-:Y:S01]  /*0f00*/  UMOV UR10, UR6 ;  /* 0x00000006000a7c82 */ /* 0x000fe20008000000 */
[----:B------:R-:W-:Y:S01]  /*0f10*/  UIADD3 UR14, UR6, 0x2, URZ ;  /* 0x00000002060e7890 */ /* 0x000fe2000fffe03f */
[----:B------:R-:W-:Y:S01]  /*0f20*/  HGMMA.64x64x16.F32.BF16 R24, gdesc[UR8], RZ, !UPT, gsb0 ;  /* 0x00e00000081879f0 */ /* 0x000fe2000c0018ff */
[----:B------:R-:W-:Y:S01]  /*0f30*/  UMOV UR13, 0x80000020 ;  /* 0x80000020000d7882 */ /* 0x000fe20000000000 */
[----:B------:R-:W-:Y:S01]  /*0f40*/  UMOV UR15, 0x80000020 ;  /* 0x80000020000f7882 */ /* 0x000fe20000000000 */
[----:B------:R-:W-:-:S02]  /*0f50*/  UIADD3 UR16, UR28, 0x100, URZ ;  /* 0x000001001c107890 */ /* 0x000fc4000fffe03f */
[----:B------:R-:W-:Y:S01]  /*0f60*/  UIADD3 UR18, UR6, 0x100, URZ ;  /* 0x0000010006127890 */ /* 0x000fe2000fffe03f */
[----:B------:R-:W-:Y:S01]  /*0f70*/  UMOV UR17, 0x80000020 ;  /* 0x8000002000117882 */ /* 0x000fe20000000000 */
[----:B------:R-:W-:Y:S01]  /*0f80*/  UMOV UR19, 0x80000020 ;  /* 0x8000002000137882 */ /* 0x000fe20000000000 */
[----:B------:R-:W-:Y:S02]  /*0f90*/  UIADD3 UR20, UR28, 0x102, URZ ;  /* 0x000001021c147890 */ /* 0x000fe4000fffe03f */
[----:B------:R-:W-:Y:S01]  /*0fa0*/  UIADD3 UR22, UR6, 0x102, URZ ;  /* 0x0000010206167890 */ /* 0x000fe2000fffe03f */
[----:B------:R-:W-:Y:S01]  /*0fb0*/  UMOV UR21, 0x80000020 ;  /* 0x8000002000157882 */ /* 0x000fe20000000000 */
[----:B------:R-:W-:Y:S01]  /*0fc0*/  UMOV UR23, 0x80000020 ;  /* 0x8000002000177882 */ /* 0x000fe20000000000 */
[----:B------:R-:W-:Y:S02]  /*0fd0*/  UIADD3 UR24, UR28, 0x200, URZ ;  /* 0x000002001c187890 */ /* 0x000fe4000fffe03f */
[----:B------:R-:W-:Y:S01]  /*0fe0*/  UIADD3 UR26, UR6, 0x200, URZ ;  /* 0x00000200061a7890 */ /* 0x000fe2000fffe03f */
[----:B------:R-:W-:Y:S01]  /*0ff0*/  UMOV UR25, 0x80000020 ;  /* 0x8000002000197882 */ /* 0x000fe20000000000 */
[----:B------:R-:W-:Y:S01]  /*1000*/  UMOV UR27, 0x80000020 ;  /* 0x80000020001b7882 */ /* 0x000fe20000000000 */
[----:B------:R-:W-:-:S02]  /*1010*/  UIADD3 UR28, UR28, 0x202, URZ ;  /* 0x000002021c1c7890 */ /* 0x000fc4000fffe03f */
[----:B------:R-:W-:Y:S01]  /*1020*/  UIADD3 UR30, UR6, 0x202, URZ ;  /* 0x00000202061e7890 */ /* 0x000fe2000fffe03f */
[----:B------:R-:W-:Y:S01]  /*1030*/  UMOV UR29, 0x80000020 ;  /* 0x80000020001d7882 */ /* 0x000fe20000000000 */
[----:B------:R-:W-:Y:S01]  /*1040*/  UMOV UR31, 0x80000020 ;  /* 0x80000020001f7882 */ /* 0x000fe20000000000 */
[----:B------:R-:W-:Y:S01]  /*1050*/  ULDC UR10, c[0x0][0x604] ;  /* 0x00018100000a7ab9 */ /* 0x000fe20000000800 */
[----:B------:R-:W-:Y:S01]  /*1060*/  ULOP3.LUT UR5, UR5, 0x8, URZ, 0xc, !UPT ;  /* 0x0000000805057892 */ /* 0x000fe2000f8e0c3f */
[----:B------:R-:W-:Y:S02]  /*1070*/  WARPGROUP.DEPBAR.LE gsb0, 0x0 ;  /* 0x00008000000079c5 */ /* 0x000fe40000010000 */
[----:B------:R-:W-:-:S06]  /*1080*/  WARPGROUP.ARRIVE ;  /* 0x00000000000079c5 */ /* 0x000fcc0000000000 */
[----:B------:R-:W-:Y:S03]  /*1090*/  HGMMA.64x64x16.F32.BF16 R24, gdesc[UR12], R24, gsb0 ;  /* 0x00e000000c1879f0 */ /* 0x000fe60008001818 */
        /* <DEDUP_REMOVED lines=13> */
[----:B--2---:R-:W-:-:S04]  /*1170*/  FMNMX R3, R24, R25, !PT ;  /* 0x0000001918037209 */ /* 0x004fc80007800000 */
[----:B------:R-:W-:-:S04]  /*1180*/  FMNMX R0, R28, R3, !PT ;  /* 0x000000031c007209 */ /* 0x000fc80007800000 */
        /* <DEDUP_REMOVED lines=12> */
[----:B------:R-:W-:-:S05]  /*1250*/  FMNMX R2, R53, R0, !PT ;  /* 0x0000000035027209 */ /* 0x000fca0007800000 */
[----:B------:R-:W2:Y:S02]  /*1260*/  SHFL.BFLY PT, R3, R2, 0x1, 0x1f ;  /* 0x0c201f0002037f89 */ /* 0x000ea400000e0000 */
[----:B--2---:R-:W-:Y:S02]  /*1270*/  FMNMX R4, R2, R3, !PT ;  /* 0x0000000302047209 */ /* 0x004fe40007800000 */
[----:B------:R-:W-:-:S03]  /*1280*/  FMNMX R3, R26, R27, !PT ;  /* 0x0000001b1a037209 */ /* 0x000fc60007800000 */
[----:B------:R-:W2:Y:S01]  /*1290*/  SHFL.BFLY PT, R7, R4, 0x2, 0x1f ;  /* 0x0c401f0004077f89 */ /* 0x000ea200000e0000 */
[----:B------:R-:W-:-:S04]  /*12a0*/  FMNMX R0, R30, R3, !PT ;  /* 0x000000031e007209 */ /* 0x000fc80007800000 */
[----:B------:R-:W-:-:S04]  /*12b0*/  FMNMX R5, R31, R0, !PT ;  /* 0x000000001f057209 */ /* 0x000fc80007800000 */
[----:B------:R-:W-:-:S04]  /*12c0*/  FMNMX R0, R34, R5, !PT ;  /* 0x0000000522007209 */ /* 0x000fc80007800000 */
[----:B------:R-:W-:-:S04]  /*12d0*/  FMNMX R5, R35, R0, !PT ;  /* 0x0000000023057209 */ /* 0x000fc80007800000 */
[----:B------:R-:W-:-:S04]  /*12e0*/  FMNMX R0, R38, R5, !PT ;  /* 0x0000000526007209 */ /* 0x000fc80007800000 */
[----:B------:R-:W-:Y:S02]  /*12f0*/  FMNMX R5, R39, R0, !PT ;  /* 0x0000000027057209 */ /* 0x000fe40007800000 */
[----:B--2---:R-:W-:Y:S02]  /*1300*/  FMNMX R3, R4, R7, !PT ;  /* 0x0000000704037209 */ /* 0x004fe40007800000 */
[----:B------:R-:W-:Y:S02]  /*1310*/  FMNMX R0, R42, R5, !PT ;  /* 0x000000052a007209 */ /* 0x000fe40007800000 */
[----:B------:R-:W-:Y:S02]  /*1320*/  FSETP.NEU.AND P1, PT, R3, -INF , PT ;  /* 0xff8000000300780b */ /* 0x000fe40003f2d000 */
[----:B------:R-:W-:Y:S02]  /*1330*/  FMNMX R5, R43, R0, !PT ;  /* 0x000000002b057209 */ /* 0x000fe40007800000 */
[----:B------:R-:W-:-:S02]  /*1340*/  FSEL R6, R3, RZ, P1 ;  /* 0x000000ff03067208 */ /* 0x000fc40000800000 */
[----:B------:R-:W-:-:S03]  /*1350*/  FMNMX R0, R46, R5, !PT ;  /* 0x000000052e007209 */ /* 0x000fc60007800000 */
[----:B------:R-:W-:Y:S01]  /*1360*/  FMUL R6, R6, UR10 ;  /* 0x0000000a06067c20 */ /* 0x000fe20008400000 */
[----:B------:R-:W-:-:S03]  /*1370*/  FMNMX R5, R47, R0, !PT ;  /* 0x000000002f057209 */ /* 0x000fc60007800000 */
[--C-:B------:R-:W-:Y:S01]  /*1380*/  FFMA R24, R24, UR10, -R6.reuse ;  /* 0x0000000a18187c23 */ /* 0x100fe20008000806 */
[--C-:B------:R-:W-:Y:S01]  /*1390*/  FFMA R28, R28, UR10, -R6.reuse ;  /* 0x0000000a1c1c7c23 */ /* 0x100fe20008000806 */
[--C-:B------:R-:W-:Y:S01]  /*13a0*/  FFMA R25, R25, UR10, -R6.reuse ;  /* 0x0000000a19197c23 */ /* 0x100fe20008000806 */
[----:B------:R-:W-:Y:S01]  /*13b0*/  FMNMX R0, R50, R5, !PT ;  /* 0x0000000532007209 */ /* 0x000fe20007800000 */
[--C-:B------:R-:W-:Y:S01]  /*13c0*/  FFMA R29, R29, UR10, -R6.reuse ;  /* 0x0000000a1d1d7c23 */ /* 0x100fe20008000806 */
[----:B------:R-:W-:Y:S01]  /*13d0*/  FSETP.GEU.AND P6, PT, R24, -126, PT ;  /* 0xc2fc00001800780b */ /* 0x000fe20003fce000 */
[--C-:B------:R-:W-:Y:S01]  /*13e0*/  FFMA R33, R33, UR10, -R6.reuse ;  /* 0x0000000a21217c23 */ /* 0x100fe20008000806 */
[----:B------:R-:W-:Y:S01]  /*13f0*/  FSETP.GEU.AND P5, PT, R28, -126, PT ;  /* 0xc2fc00001c00780b */ /* 0x000fe20003fae000 */
[--C-:B------:R-:W-:Y:S01]  /*1400*/  FFMA R36, R36, UR10, -R6.reuse ;  /* 0x0000000a24247c23 */ /* 0x100fe20008000806 */
[----:B------:R-:W-:Y:S01]  /*1410*/  FSETP.GEU.AND P2, PT, R25, -126, PT ;  /* 0xc2fc00001900780b */ /* 0x000fe20003f4e000 */
[--C-:B------:R-:W-:Y:S01]  /*1420*/  FFMA R40, R40, UR10, -R6.reuse ;  /* 0x0000000a28287c23 */ /* 0x100fe20008000806 */
[----:B------:R-:W-:Y:S01]  /*1430*/  FMNMX R5, R51, R0, !PT ;  /* 0x0000000033057209 */ /* 0x000fe20007800000 */
[--C-:B------:R-:W-:Y:S01]  /*1440*/  FFMA R32, R32, UR10, -R6.reuse ;  /* 0x0000000a20207c23 */ /* 0x100fe20008000806 */
[----:B------:R-:W-:Y:S01]  /*1450*/  FSETP.GEU.AND P3, PT, R29, -126, PT ;  /* 0xc2fc00001d00780b */ /* 0x000fe20003f6e000 */
[--C-:B------:R-:W-:Y:S01]  /*1460*/  FFMA R37, R37, UR10, -R6.reuse ;  /* 0x0000000a25257c23 */ /* 0x100fe20008000806 */
[----:B------:R-:W-:Y:S01]  /*1470*/  FMNMX R0, R54, R5, !PT ;  /* 0x0000000536007209 */ /* 0x000fe20007800000 */
[--C-:B------:R-:W-:Y:S01]  /*1480*/  FFMA R41, R41, UR10, -R6.reuse ;  /* 0x0000000a29297c23 */ /* 0x100fe20008000806 */
[----:B------:R-:W-:Y:S01]  /*1490*/  FSETP.GEU.AND P4, PT, R33, -126, PT ;  /* 0xc2fc00002100780b */ /* 0x000fe20003f8e000 */
[----:B------:R-:W-:Y:S01]  /*14a0*/  @!P6 FMUL R24, R24, 0.5 ;  /* 0x3f0000001818e820 */ /* 0x000fe20000400000 */
[----:B------:R-:W-:Y:S01]  /*14b0*/  FMNMX R0, R55, R0, !PT ;  /* 0x0000000037007209 */ /* 0x000fe20007800000 */
[----:B------:R-:W-:Y:S01]  /*14c0*/  @!P5 FMUL R28, R28, 0.5 ;  /* 0x3f0000001c1cd820 */ /* 0x000fe20000400000 */
[----:B------:R-:W-:Y:S01]  /*14d0*/  FSETP.GEU.AND P1, PT, R32, -126, PT ;  /* 0xc2fc00002000780b */ /* 0x000fe20003f2e000 */
[----:B------:R-:W2:Y:S01]  /*14e0*/  MUFU.EX2 R72, R24 ;  /* 0x0000001800487308 */ /* 0x000ea20000000800 */
[----:B------:R-:W-:Y:S01]  /*14f0*/  @!P2 FMUL R25, R25, 0.5 ;  /* 0x3f0000001919a820 */ /* 0x000fe20000400000 */
[----:B------:R-:W3:Y:S01]  /*1500*/  SHFL.BFLY PT, R5, R0, 0x1, 0x1f ;  /* 0x0c201f0000057f89 */ /* 0x000ee200000e0000 */
[--C-:B------:R-:W-:Y:S01]  /*1510*/  FFMA R45, R45, UR10, -R6.reuse ;  /* 0x0000000a2d2d7c23 */ /* 0x100fe20008000806 */
[----:B------:R-:W-:Y:S01]  /*1520*/  @!P3 FMUL R29, R29, 0.5 ;  /* 0x3f0000001d1db820 */ /* 0x000fe20000400000 */
[--C-:B------:R-:W-:Y:S01]  /*1530*/  FFMA R48, R48, UR10, -R6.reuse ;  /* 0x0000000a30307c23 */ /* 0x100fe20008000806 */
[--C-:B------:R-:W-:Y:S01]  /*1540*/  FFMA R49, R49, UR10, -R6.reuse ;  /* 0x0000000a31317c23 */ /* 0x100fe20008000806 */
[--C-:B------:R-:W-:Y:S01]  /*1550*/  FFMA R44, R44, UR10, -R6.reuse ;  /* 0x0000000a2c2c7c23 */ /* 0x100fe20008000806 */
[----:B------:R-:W4:Y:S01]  /*1560*/  MUFU.EX2 R74, R28 ;  /* 0x0000001c004a7308 */ /* 0x000f220000000800 */
[----:B------:R-:W-:Y:S01]  /*1570*/  @!P4 FMUL R33, R33, 0.5 ;  /* 0x3f0000002121c820 */ /* 0x000fe20000400000 */
[--C-:B------:R-:W-:Y:S01]  /*1580*/  FFMA R52, R52, UR10, -R6.reuse ;  /* 0x0000000a34347c23 */ /* 0x100fe20008000806 */
[----:B------:R-:W-:Y:S01]  /*1590*/  FFMA R53, R53, UR10, -R6 ;  /* 0x0000000a35357c23 */ /* 0x000fe20008000806 */
[----:B------:R-:W-:-:S04]  /*15a0*/  @!P1 FMUL R32, R32, 0.5 ;  /* 0x3f00000020209820 */ /* 0x000fc80000400000 */
[----:B------:R-:W5:Y:S01]  /*15b0*/  MUFU.EX2 R25, R25 ;  /* 0x0000001900197308 */ /* 0x000f620000000800 */
[----:B--2---:R-:W-:Y:S01]  /*15c0*/  @!P6 FMUL R72, R72, R72 ;  /* 0x000000484848e220 */ /* 0x004fe20000400000 */
[----:B------:R-:W-:-:S06]  /*15d0*/  FSETP.GEU.AND P6, PT, R36, -126, PT ;  /* 0xc2fc00002400780b */ /* 0x000fcc0003fce000 */
[----:B------:R-:W2:Y:S01]  /*15e0*/  MUFU.EX2 R29, R29 ;  /* 0x0000001d001d7308 */ /* 0x000ea20000000800 */
[----:B----4-:R-:W-:Y:S01]  /*15f0*/  @!P5 FMUL R74, R74, R74 ;  /* 0x0000004a4a4ad220 */ /* 0x010fe20000400000 */
[----:B------:R-:W-:Y:S02]  /*1600*/  FSETP.GEU.AND P5, PT, R40, -126, PT ;  /* 0xc2fc00002800780b */ /* 0x000fe40003fae000 */
[----:B---3--:R-:W-:-:S03]  /*1610*/  FMNMX R5, R0, R5, !PT ;  /* 0x0000000500057209 */ /* 0x008fc60007800000 */
[----:B------:R-:W-:Y:S01]  /*1620*/  @!P6 FMUL R36, R36, 0.5 ;  /* 0x3f0000002424e820 */ /* 0x000fe20000400000 */
[----:B------:R-:W3:Y:S01]  /*1630*/  MUFU.EX2 R33, R33 ;  /* 0x0000002100217308 */ /* 0x000ee20000000800 */
[----:B-----5:R-:W-:Y:S01]  /*1640*/  @!P2 FMUL R25, R25, R25 ;  /* 0x000000191919a220 */ /* 0x020fe20000400000 */
[----:B------:R-:W-:Y:S01]  /*1650*/  FSETP.GEU.AND P2, PT, R37, -126, PT ;  /* 0xc2fc00002500780b */ /* 0x000fe20003f4e000 */
[----:B------:R-:W4:Y:S04]  /*1660*/  SHFL.BFLY PT, R4, R5, 0x2, 0x1f ;  /* 0x0c401f0005047f89 */ /* 0x000f2800000e0000 */
[----:B------:R-:W-:Y:S01]  /*1670*/  @!P5 FMUL R40, R40, 0.5 ;  /* 0x3f0000002828d820 */ /* 0x000fe20000400000 */
[----:B------:R-:W5:Y:S01]  /*1680*/  MUFU.EX2 R78, R36 ;  /* 0x00000024004e7308 */ /* 0x000f620000000800 */
[----:B--2---:R-:W-:Y:S01]  /*1690*/  @!P3 FMUL R29, R29, R29 ;  /* 0x0000001d1d1db220 */ /* 0x004fe20000400000 */
[----:B------:R-:W-:-:S05]  /*16a0*/  FSETP.GEU.AND P3, PT, R41, -126, PT ;  /* 0xc2fc00002900780b */ /* 0x000fca0003f6e000 */
[----:B------:R-:W-:Y:S01]  /*16b0*/  @!P2 FMUL R37, R37, 0.5 ;  /* 0x3f0000002525a820 */ /* 0x000fe20000400000 */
[----:B------:R-:W2:Y:S01]  /*16c0*/  MUFU.EX2 R7, R40 ;  /* 0x0000002800077308 */ /* 0x000ea20000000800 */
[----:B---3--:R-:W-:Y:S01]  /*16d0*/  @!P4 FMUL R33, R33, R33 ;  /* 0x000000212121c220 */ /* 0x008fe20000400000 */
[----:B------:R-:W-:-:S05]  /*16e0*/  FSETP.GEU.AND P4, PT, R45, -126, PT ;  /* 0xc2fc00002d00780b */ /* 0x000fca0003f8e000 */
[----:B------:R-:W-:Y:S01]  /*16f0*/  @!P3 FMUL R41, R41, 0.5 ;  /* 0x3f0000002929b820 */ /* 0x000fe20000400000 */
[----:B------:R-:W3:Y:S01]  /*1700*/  MUFU.EX2 R76, R32 ;  /* 0x00000020004c7308 */ /* 0x000ee20000000800 */
[----:B-----5:R-:W-:Y:S01]  /*1710*/  @!P6 FMUL R78, R78, R78 ;  /* 0x0000004e4e4ee220 */ /* 0x020fe20000400000 */
[----:B------:R-:W-:Y:S02]  /*1720*/  FSETP.GEU.AND P6, PT, R48, -126, PT ;  /* 0xc2fc00003000780b */ /* 0x000fe40003fce000 */
[----:B----4-:R-:W-:-:S03]  /*1730*/  FMNMX R4, R5, R4, !PT ;  /* 0x0000000405047209 */ /* 0x010fc60007800000 */
[----:B------:R-:W-:Y:S01]  /*1740*/  @!P4 FMUL R45, R45, 0.5 ;  /* 0x3f0000002d2dc820 */ /* 0x000fe20000400000 */
[----:B------:R-:W4:Y:S01]  /*1750*/  MUFU.EX2 R37, R37 ;  /* 0x0000002500257308 */ /* 0x000f220000000800 */
[----:B--2---:R-:W-:Y:S01]  /*1760*/  @!P5 FMUL R7, R7, R7 ;  /* 0x000000070707d220 */ /* 0x004fe20000400000 */
[----:B------:R-:W-:-:S03]  /*1770*/  FSETP.GEU.AND P5, PT, R49, -126, PT ;  /* 0xc2fc00003100780b */ /* 0x000fc60003fae000 */
[----:B------:R-:W-:Y:S01]  /*1780*/  FADD R2, R72, R7 ;  /* 0x0000000748027221 */ /* 0x000fe20000000000 */
[----:B------:R-:W-:Y:S01]  /*1790*/  F2FP.BF16.F32.PACK_AB R72, R25, R72 ;  /* 0x000000481948723e */ /* 0x000fe200000010ff */
[----:B------:R-:W-:Y:S01]  /*17a0*/  @!P6 FMUL R48, R48, 0.5 ;  /* 0x3f0000003030e820 */ /* 0x000fe20000400000 */
[----:B------:R-:W2:Y:S01]  /*17b0*/  MUFU.EX2 R80, R41 ;  /* 0x0000002900507308 */ /* 0x000ea20000000800 */
[----:B---3--:R-:W-:Y:S01]  /*17c0*/  @!P1 FMUL R76, R76, R76 ;  /* 0x0000004c4c4c9220 */ /* 0x008fe20000400000 */
[----:B------:R-:W-:-:S05]  /*17d0*/  FSETP.GEU.AND P1, PT, R44, -126, PT ;  /* 0xc2fc00002c00780b */ /* 0x000fca0003f2e000 */
[----:B------:R-:W-:Y:S01]  /*17e0*/  @!P5 FMUL R49, R49, 0.5 ;  /* 0x3f0000003131d820 */ /* 0x000fe20000400000 */
[----:B------:R-:W3:Y:S01]  /*17f0*/  MUFU.EX2 R82, R45 ;  /* 0x0000002d00527308 */ /* 0x000ee20000000800 */
[----:B----4-:R-:W-:Y:S01]  /*1800*/  @!P2 FMUL R37, R37, R37 ;  /* 0x000000252525a220 */ /* 0x010fe20000400000 */
[----:B------:R-:W-:-:S04]  /*1810*/  FSETP.NEU.AND P2, PT, R4, -INF , PT ;  /* 0xff8000000400780b */ /* 0x000fc80003f4d000 */
[----:B------:R-:W-:Y:S01]  /*1820*/  FSEL R0, R4, RZ, P2 ;  /* 0x000000ff04007208 */ /* 0x000fe20001000000 */
[----:B------:R-:W-:Y:S01]  /*1830*/  @!P1 FMUL R44, R44, 0.5 ;  /* 0x3f0000002c2c9820 */ /* 0x000fe20000400000 */
[----:B------:R-:W4:Y:S01]  /*1840*/  MUFU.EX2 R9, R48 ;  /* 0x0000003000097308 */ /* 0x000f220000000800 */
[----:B--2---:R-:W-:Y:S01]  /*1850*/  @!P3 FMUL R80, R80, R80 ;  /* 0x000000505050b220 */ /* 0x004fe20000400000 */
[----:B------:R-:W-:Y:S01]  /*1860*/  FSETP.GEU.AND P3, PT, R53, -126, PT ;  /* 0xc2fc00003500780b */ /* 0x000fe20003f6e000 */
[----:B------:R-:W-:Y:S01]  /*1870*/  FMUL R0, R0, UR10 ;  /* 0x0000000a00007c20 */ /* 0x000fe20008400000 */
[----:B------:R-:W-:-:S03]  /*1880*/  FSETP.GEU.AND P2, PT, R52, -126, PT ;  /* 0xc2fc00003400780b */ /* 0x000fc60003f4e000 */
[--C-:B------:R-:W-:Y:S01]  /*1890*/  FFMA R27, R27, UR10, -R0.reuse ;  /* 0x0000000a1b1b7c23 */ /* 0x100fe20008000800 */
[----:B------:R-:W2:Y:S01]  /*18a0*/  MUFU.EX2 R6, R49 ;  /* 0x0000003100067308 */ /* 0x000ea20000000800 */
[--C-:B------:R-:W-:Y:S01]  /*18b0*/  FFMA R30, R30, UR10, -R0.reuse ;  /* 0x0000000a1e1e7c23 */ /* 0x100fe20008000800 */
[--C-:B------:R-:W-:Y:S01]  /*18c0*/  FFMA R31, R31, UR10, -R0.reuse ;  /* 0x0000000a1f1f7c23 */ /* 0x100fe20008000800 */
[--C-:B------:R-:W-:Y:S01]  /*18d0*/  FFMA R26, R26, UR10, -R0.reuse ;  /* 0x0000000a1a1a7c23 */ /* 0x100fe20008000800 */
[----:B---3--:R-:W-:Y:S01]  /*18e0*/  @!P4 FMUL R82, R82, R82 ;  /* 0x000000525252c220 */ /* 0x008fe20000400000 */
[----:B------:R-:W-:Y:S01]  /*18f0*/  FSETP.GEU.AND P4, PT, R27, -126, PT ;  /* 0xc2fc00001b00780b */ /* 0x000fe20003f8e000 */
[--C-:B------:R-:W-:Y:S01]  /*1900*/  FFMA R35, R35, UR10, -R0.reuse ;  /* 0x0000000a23237c23 */ /* 0x100fe20008000800 */
[----:B------:R-:W-:Y:S01]  /*1910*/  @!P3 FMUL R53, R53, 0.5 ;  /* 0x3f0000003535b820 */ /* 0x000fe20000400000 */
[----:B------:R-:W3:Y:S01]  /*1920*/  MUFU.EX2 R5, R44 ;  /* 0x0000002c00057308 */ /* 0x000ee20000000800 */
[----:B----4-:R-:W-:Y:S01]  /*1930*/  @!P6 FMUL R9, R9, R9 ;  /* 0x000000090909e220 */ /* 0x010fe20000400000 */
[----:B------:R-:W-:Y:S01]  /*1940*/  FSETP.GEU.AND P6, PT, R30, -126, PT ;  /* 0xc2fc00001e00780b */ /* 0x000fe20003fce000 */
[----:B------:R-:W-:Y:S01]  /*1950*/  @!P2 FMUL R52, R52, 0.5 ;  /* 0x3f0000003434a820 */ /* 0x000fe20000400000 */
[--C-:B------:R-:W-:Y:S01]  /*1960*/  FFMA R39, R39, UR10, -R0.reuse ;  /* 0x0000000a27277c23 */ /* 0x100fe20008000800 */
[--C-:B------:R-:W-:Y:S01]  /*1970*/  FFMA R42, R42, UR10, -R0.reuse ;  /* 0x0000000a2a2a7c23 */ /* 0x100fe20008000800 */
[--C-:B------:R-:W-:Y:S01]  /*1980*/  FFMA R50, R50, UR10, -R0.reuse ;  /* 0x0000000a32327c23 */ /* 0x100fe20008000800 */
[--C-:B------:R-:W-:Y:S01]  /*1990*/  FFMA R34, R34, UR10, -R0.reuse ;  /* 0x0000000a22227c23 */ /* 0x100fe20008000800 */
[----:B------:R-:W4:Y:S01]  /*19a0*/  MUFU.EX2 R8, R53 ;  /* 0x0000003500087308 */ /* 0x000f220000000800 */
[----:B--2---:R-:W-:Y:S01]  /*19b0*/  @!P5 FMUL R6, R6, R6 ;  /* 0x000000060606d220 */ /* 0x004fe20000400000 */
[----:B------:R-:W-:Y:S01]  /*19c0*/  FSETP.GEU.AND P5, PT, R31, -126, PT ;  /* 0xc2fc00001f00780b */ /* 0x000fe20003fae000 */
[----:B------:R-:W-:Y:S01]  /*19d0*/  @!P4 FMUL R27, R27, 0.5 ;  /* 0x3f0000001b1bc820 */ /* 0x000fe20000400000 */
[--C-:B------:R-:W-:Y:S01]  /*19e0*/  FFMA R38, R38, UR10, -R0.reuse ;  /* 0x0000000a26267c23 */ /* 0x100fe20008000800 */
[--C-:B------:R-:W-:Y:S01]  /*19f0*/  FFMA R46, R46, UR10, -R0.reuse ;  /* 0x0000000a2e2e7c23 */ /* 0x100fe20008000800 */
[--C-:B------:R-:W-:Y:S01]  /*1a00*/  FFMA R51, R51, UR10, -R0.reuse ;  /* 0x0000000a33337c23 */ /* 0x100fe20008000800 */
[----:B------:R-:W-:Y:S01]  /*1a10*/  @!P6 FMUL R30, R30, 0.5 ;  /* 0x3f0000001e1ee820 */ /* 0x000fe20000400000 */
[----:B------:R-:W2:Y:S01]  /*1a20*/  MUFU.EX2 R10, R27 ;  /* 0x0000001b000a7308 */ /* 0x000ea20000000800 */
[----:B---3--:R-:W-:Y:S01]  /*1a30*/  @!P1 FMUL R5, R5, R5 ;  /* 0x0000000505059220 */ /* 0x008fe20000400000 */
[----:B------:R-:W-:Y:S01]  /*1a40*/  FSETP.GEU.AND P1, PT, R26, -126, PT ;  /* 0xc2fc00001a00780b */ /* 0x000fe20003f2e000 */
[--C-:B------:R-:W-:Y:S01]  /*1a50*/  FFMA R43, R43, UR10, -R0.reuse ;  /* 0x0000000a2b2b7c23 */ /* 0x100fe20008000800 */
[--C-:B------:R-:W-:Y:S01]  /*1a60*/  FFMA R47, R47, UR10, -R0.reuse ;  /* 0x0000000a2f2f7c23 */ /* 0x100fe20008000800 */
[--C-:B------:R-:W-:Y:S01]  /*1a70*/  FFMA R54, R54, UR10, -R0.reuse ;  /* 0x0000000a36367c23 */ /* 0x100fe20008000800 */
[----:B------:R-:W-:Y:S01]  /*1a80*/  FFMA R0, R55, UR10, -R0 ;  /* 0x0000000a37007c23 */ /* 0x000fe20008000800 */
[----:B------:R-:W-:Y:S01]  /*1a90*/  @!P5 FMUL R31, R31, 0.5 ;  /* 0x3f0000001f1fd820 */ /* 0x000fe20000400000 */
[----:B------:R-:W3:Y:S01]  /*1aa0*/  MUFU.EX2 R75, R30 ;  /* 0x0000001e004b7308 */ /* 0x000ee20000000800 */
[----:B----4-:R-:W-:Y:S01]  /*1ab0*/  @!P3 FMUL R8, R8, R8 ;  /* 0x000000080808b220 */ /* 0x010fe20000400000 */
[----:B------:R-:W-:Y:S01]  /*1ac0*/  FSETP.GEU.AND P3, PT, R35, -126, PT ;  /* 0xc2fc00002300780b */ /* 0x000fe20003f6e000 */
[----:B------:R-:W-:Y:S01]  /*1ad0*/  FADD R13, R76, R9 ;  /* 0x000000094c0d7221 */ /* 0x000fe20000000000 */
[----:B------:R-:W-:Y:S01]  /*1ae0*/  FADD R15, R74, R5 ;  /* 0x000000054a0f7221 */ /* 0x000fe20000000000 */
[----:B------:R-:W-:Y:S01]  /*1af0*/  FADD R19, R33, R6 ;  /* 0x0000000621137221 */ /* 0x000fe20000000000 */
[----:B------:R-:W-:Y:S01]  /*1b00*/  FADD R17, R29, R82 ;  /* 0x000000521d117221 */ /* 0x000fe20000000000 */
[----:B------:R-:W-:Y:S01]  /*1b10*/  @!P1 FMUL R26, R26, 0.5 ;  /* 0x3f0000001a1a9820 */ /* 0x000fe20000400000 */
[----:B------:R-:W4:Y:S01]  /*1b20*/  MUFU.EX2 R12, R31 ;  /* 0x0000001f000c7308 */ /* 0x000f220000000800 */
[----:B--2---:R-:W-:Y:S01]  /*1b30*/  @!P4 FMUL R10, R10, R10 ;  /* 0x0000000a0a0ac220 */ /* 0x004fe20000400000 */
[----:B------:R-:W-:Y:S01]  /*1b40*/  FSETP.GEU.AND P4, PT, R39, -126, PT ;  /* 0xc2fc00002700780b */ /* 0x000fe20003f8e000 */
[----:B------:R-:W-:Y:S01]  /*1b50*/  FADD R21, R2, R13 ;  /* 0x0000000d02157221 */ /* 0x000fe20000000000 */
[----:B------:R-:W-:Y:S01]  /*1b60*/  FADD R2, R25, R80 ;  /* 0x0000005019027221 */ /* 0x000fe20000000000 */
[----:B------:R-:W-:Y:S01]  /*1b70*/  FADD R22, R37, R8 ;  /* 0x0000000825167221 */ /* 0x000fe20000000000 */
[----:B------:R-:W-:Y:S01]  /*1b80*/  F2FP.BF16.F32.PACK_AB R74, R29, R74 ;  /* 0x0000004a1d4a723e */ /* 0x000fe200000010ff */
[----:B------:R-:W-:Y:S01]  /*1b90*/  @!P3 FMUL R35, R35, 0.5 ;  /* 0x3f0000002323b820 */ /* 0x000fe20000400000 */
[----:B------:R-:W2:Y:S01]  /*1ba0*/  MUFU.EX2 R11, R52 ;  /* 0x00000034000b7308 */ /* 0x000ea20000000800 */
[----:B---3--:R-:W-:Y:S01]  /*1bb0*/  @!P6 FMUL R75, R75, R75 ;  /* 0x0000004b4b4be220 */ /* 0x008fe20000400000 */
[----:B------:R-:W-:Y:S01]  /*1bc0*/  FSETP.GEU.AND P6, PT, R42, -126, PT ;  /* 0xc2fc00002a00780b */ /* 0x000fe20003fce000 */
[----:B------:R-:W-:Y:S01]  /*1bd0*/  FADD R2, R2, R19 ;  /* 0x0000001302027221 */ /* 0x000fe20000000000 */
[----:B------:R-:W-:Y:S01]  /*1be0*/  FADD R17, R17, R22 ;  /* 0x0000001611117221 */ /* 0x000fe20000000000 */
[----:B------:R-:W-:-:S02]  /*1bf0*/  F2FP.BF16.F32.PACK_AB R76, R33, R76 ;  /* 0x0000004c214c723e */ /* 0x000fc400000010ff */
[----:B------:R-:W-:Y:S01]  /*1c00*/  @!P4 FMUL R39, R39, 0.5 ;  /* 0x3f0000002727c820 */ /* 0x000fe20000400000 */
[----:B------:R-:W3:Y:S01]  /*1c10*/  MUFU.EX2 R73, R26 ;  /* 0x0000001a00497308 */ /* 0x000ee20000000800 */
[----:B----4-:R-:W-:Y:S01]  /*1c20*/  @!P5 FMUL R12, R12, R12 ;  /* 0x0000000c0c0cd220 */ /* 0x010fe20000400000 */
[----:B------:R-:W-:Y:S01]  /*1c30*/  FSETP.GEU.AND P5, PT, R50, -126, PT ;  /* 0xc2fc00003200780b */ /* 0x000fe20003fae000 */
[----:B------:R-:W-:Y:S01]  /*1c40*/  FADD R17, R2, R17 ;  /* 0x0000001102117221 */ /* 0x000fe20000000000 */
[----:B------:R-:W-:Y:S02]  /*1c50*/  F2FP.BF16.F32.PACK_AB R80, R80, R7 ;  /* 0x000000075050723e */ /* 0x000fe400000010ff */
[----:B------:R-:W-:Y:S01]  /*1c60*/  F2FP.BF16.F32.PACK_AB R82, R82, R5 ;  /* 0x000000055252723e */ /* 0x000fe200000010ff */
[----:B------:R-:W-:Y:S01]  /*1c70*/  @!P6 FMUL R42, R42, 0.5 ;  /* 0x3f0000002a2ae820 */ /* 0x000fe20000400000 */
[----:B------:R-:W4:Y:S01]  /*1c80*/  MUFU.EX2 R14, R35 ;  /* 0x00000023000e7308 */ /* 0x000f220000000800 */
[----:B--2---:R-:W-:Y:S01]  /*1c90*/  @!P2 FMUL R11, R11, R11 ;  /* 0x0000000b0b0ba220 */ /* 0x004fe20000400000 */
[----:B------:R-:W-:-:S02]  /*1ca0*/  FSETP.GEU.AND P2, PT, R34, -126, PT ;  /* 0xc2fc00002200780b */ /* 0x000fc40003f4e000 */
[----:B------:R-:W-:Y:S01]  /*1cb0*/  F2FP.BF16.F32.PACK_AB R84, R6, R9 ;  /* 0x000000090654723e */ /* 0x000fe200000010ff */
[----:B------:R-:W-:Y:S01]  /*1cc0*/  FADD R20, R78, R11 ;  /* 0x0000000b4e147221 */ /* 0x000fe20000000000 */
[----:B------:R-:W-:Y:S01]  /*1cd0*/  F2FP.BF16.F32.PACK_AB R78, R37, R78 ;  /* 0x0000004e254e723e */ /* 0x000fe200000010ff */
[----:B------:R-:W-:Y:S01]  /*1ce0*/  @!P5 FMUL R50, R50, 0.5 ;  /* 0x3f0000003232d820 */ /* 0x000fe20000400000 */
[----:B------:R-:W2:Y:S01]  /*1cf0*/  MUFU.EX2 R16, R39 ;  /* 0x0000002700107308 */ /* 0x000ea20000000800 */
[----:B---3--:R-:W-:Y:S01]  /*1d00*/  @!P1 FMUL R73, R73, R73 ;  /* 0x0000004949499220 */ /* 0x008fe20000400000 */
[----:B------:R-:W-:Y:S01]  /*1d10*/  FSETP.GEU.AND P1, PT, R38, -126, PT ;  /* 0xc2fc00002600780b */ /* 0x000fe20003f2e000 */
[----:B------:R-:W-:Y:S01]  /*1d20*/  FADD R20, R15, R20 ;  /* 0x000000140f147221 */ /* 0x000fe20000000000 */
[----:B------:R-:W-:-:S03]  /*1d30*/  F2FP.BF16.F32.PACK_AB R86, R8, R11 ;  /* 0x0000000b0856723e */ /* 0x000fc600000010ff */
[----:B------:R-:W-:Y:S01]  /*1d40*/  @!P2 FMUL R34, R34, 0.5 ;  /* 0x3f0000002222a820 */ /* 0x000fe20000400000 */
[----:B------:R-:W3:Y:S01]  /*1d50*/  MUFU.EX2 R42, R42 ;  /* 0x0000002a002a7308 */ /* 0x000ee20000000800 */
[----:B----4-:R-:W-:Y:S01]  /*1d60*/  @!P3 FMUL R14, R14, R14 ;  /* 0x0000000e0e0eb220 */ /* 0x010fe20000400000 */
[----:B------:R-:W-:Y:S01]  /*1d70*/  FSETP.GEU.AND P3, PT, R46, -126, PT ;  /* 0xc2fc00002e00780b */ /* 0x000fe20003f6e000 */
[----:B------:R-:W-:Y:S01]  /*1d80*/  FADD R20, R21, R20 ;  /* 0x0000001415147221 */ /* 0x000fe20000000000 */
[----:B------:R-:W-:-:S03]  /*1d90*/  MOV R21, UR5 ;  /* 0x0000000500157c02 */ /* 0x000fc60008000f00 */
[----:B------:R-:W-:Y:S01]  /*1da0*/  @!P1 FMUL R38, R38, 0.5 ;  /* 0x3f00000026269820 */ /* 0x000fe20000400000 */
[----:B------:R-:W4:Y:S01]  /*1db0*/  MUFU.EX2 R77, R34 ;  /* 0x00000022004d7308 */ /* 0x000f220000000800 */
[----:B--2---:R-:W-:Y:S01]  /*1dc0*/  @!P4 FMUL R16, R16, R16 ;  /* 0x000000101010c220 */ /* 0x004fe20000400000 */
[----:B------:R-:W-:Y:S01]  /*1dd0*/  FSETP.GEU.AND P4, PT, R51, -126, PT ;  /* 0xc2fc00003300780b */ /* 0x000fe20003f8e000 */
[----:B------:R2:W-:Y:S04]  /*1de0*/  SYNCS.ARRIVE.TRANS64.A1T0 RZ, [R21+UR32], RZ ;  /* 0x000000ff15ff79a7 */ /* 0x0005e80008100020 */
[----:B------:R-:W-:Y:S01]  /*1df0*/  @!P3 FMUL R46, R46, 0.5 ;  /* 0x3f0000002e2eb820 */ /* 0x000fe20000400000 */
[----:B------:R-:W5:Y:S01]  /*1e00*/  MUFU.EX2 R79, R38 ;  /* 0x00000026004f7308 */ /* 0x000f620000000800 */
[----:B---3--:R-:W-:Y:S01]  /*1e10*/  @!P6 FMUL R42, R42, R42 ;  /* 0x0000002a2a2ae220 */ /* 0x008fe20000400000 */
[----:B------:R-:W-:-:S03]  /*1e20*/  FSETP.GEU.AND P6, PT, R54, -126, PT ;  /* 0xc2fc00003600780b */ /* 0x000fc60003fce000 */
[----:B------:R-:W-:Y:S01]  /*1e30*/  FADD R23, R73, R42 ;  /* 0x0000002a49177221 */ /* 0x000fe20000000000 */
[----:B------:R-:W-:Y:S01]  /*1e40*/  F2FP.BF16.F32.PACK_AB R73, R10, R73 ;  /* 0x000000490a49723e */ /* 0x000fe200000010ff */
[----:B------:R-:W-:Y:S01]  /*1e50*/  @!P4 FMUL R51, R51, 0.5 ;  /* 0x3f0000003333c820 */ /* 0x000fe20000400000 */
[----:B------:R-:W3:Y:S01]  /*1e60*/  MUFU.EX2 R50, R50 ;  /* 0x0000003200327308 */ /* 0x000ee20000000800 */
[----:B----4-:R-:W-:Y:S01]  /*1e70*/  @!P2 FMUL R77, R77, R77 ;  /* 0x0000004d4d4da220 */ /* 0x010fe20000400000 */
[----:B------:R-:W-:-:S05]  /*1e80*/  FSETP.GEU.AND P2, PT, R43, -126, PT ;  /* 0xc2fc00002b00780b */ /* 0x000fca0003f4e000 */
[----:B------:R-:W-:Y:S01]  /*1e90*/  @!P6 FMUL R54, R54, 0.5 ;  /* 0x3f0000003636e820 */ /* 0x000fe20000400000 */
[----:B------:R-:W4:Y:S01]  /*1ea0*/  MUFU.EX2 R46, R46 ;  /* 0x0000002e002e7308 */ /* 0x000f220000000800 */
[----:B-----5:R-:W-:Y:S01]  /*1eb0*/  @!P1 FMUL R79, R79, R79 ;  /* 0x0000004f4f4f9220 */ /* 0x020fe20000400000 */
[----:B------:R-:W-:-:S05]  /*1ec0*/  FSETP.GEU.AND P1, PT, R47, -126, PT ;  /* 0xc2fc00002f00780b */ /* 0x000fca0003f2e000 */
        /* <DEDUP_REMOVED lines=9> */
[----:B------:R-:W-:-:S03]  /*1f60*/  FADD R26, R23, R24 ;  /* 0x00000018171a7221 */ /* 0x000fc60000000000 */
[----:B------:R-:W-:Y:S01]  /*1f70*/  FADD R15, R75, R46 ;  /* 0x0000002e4b0f7221 */ /* 0x000fe20000000000 */
[----:B------:R-:W-:Y:S01]  /*1f80*/  F2FP.BF16.F32.PACK_AB R75, R12, R75 ;  /* 0x0000004b0c4b723e */ /* 0x000fe200000010ff */
[----:B------:R-:W-:Y:S01]  /*1f90*/  @!P5 FMUL R0, R0, 0.5 ;  /* 0x3f0000000000d820 */ /* 0x000fe20000400000 */
[----:B------:R-:W4:Y:S01]  /*1fa0*/  MUFU.EX2 R83, R47 ;  /* 0x0000002f00537308 */ /* 0x000f220000000800 */
[----:B-----5:R-:W-:-:S04]  /*1fb0*/  @!P4 FMUL R51, R51, R51 ;  /* 0x000000333333c220 */ /* 0x020fc80000400000 */
[----:B------:R-:W-:Y:S01]  /*1fc0*/  FADD R23, R14, R51 ;  /* 0x000000330e177221 */ /* 0x000fe20000000000 */
[----:B------:R-:W-:Y:S02]  /*1fd0*/  F2FP.BF16.F32.PACK_AB R85, R51, R50 ;  /* 0x000000323355723e */ /* 0x000fe400000010ff */
[----:B------:R-:W5:Y:S01]  /*1fe0*/  MUFU.EX2 R18, R54 ;  /* 0x0000003600127308 */ /* 0x000f620000000800 */
[----:B---3--:R-:W-:-:S07]  /*1ff0*/  @!P2 FMUL R81, R81, R81 ;  /* 0x000000515151a220 */ /* 0x008fce0000400000 */
[----:B------:R3:W1:Y:S01]  /*2000*/  MUFU.EX2 R13, R0 ;  /* 0x00000000000d7308 */ /* 0x0006620000000800 */
[----:B----4-:R-:W-:-:S04]  /*2010*/  @!P1 FMUL R83, R83, R83 ;  /* 0x0000005353539220 */ /* 0x010fc80000400000 */
[----:B------:R-:W-:Y:S01]  /*2020*/  FADD R19, R12, R83 ;  /* 0x000000530c137221 */ /* 0x000fe20000000000 */
[----:B------:R-:W-:Y:S01]  /*2030*/  F2FP.BF16.F32.PACK_AB R83, R83, R46 ;  /* 0x0000002e5353723e */ /* 0x000fe200000010ff */
[----:B-----5:R-:W-:Y:S01]  /*2040*/  @!P6 FMUL R18, R18, R18 ;  /* 0x000000121212e220 */ /* 0x020fe20000400000 */
[----:B---3--:R-:W-:Y:S01]  /*2050*/  FADD R0, R10, R81 ;  /* 0x000000510a007221 */ /* 0x008fe20000000000 */
[----:B------:R-:W-:Y:S02]  /*2060*/  F2FP.BF16.F32.PACK_AB R81, R81, R42 ;  /* 0x0000002a5151723e */ /* 0x000fe400000010ff */
[----:B------:R-:W-:Y:S01]  /*2070*/  FADD R22, R79, R18 ;  /* 0x000000124f167221 */ /* 0x000fe20000000000 */
[----:B------:R-:W-:Y:S01]  /*2080*/  FADD R0, R0, R23 ;  /* 0x0000001700007221 */ /* 0x000fe20000000000 */
[----:B------:R-:W-:Y:S01]  /*2090*/  F2FP.BF16.F32.PACK_AB R79, R16, R79 ;  /* 0x0000004f104f723e */ /* 0x000fe200000010ff */
[----:B-1----:R-:W-:Y:S01]  /*20a0*/  @!P5 FMUL R13, R13, R13 ;  /* 0x0000000d0d0dd220 */ /* 0x002fe20000400000 */
[----:B------:R-:W-:-:S03]  /*20b0*/  FADD R15, R15, R22 ;  /* 0x000000160f0f7221 */ /* 0x000fc60000000000 */
[----:B------:R-:W-:Y:S01]  /*20c0*/  FADD R24, R16, R13 ;  /* 0x0000000d10187221 */ /* 0x000fe20000000000 */
[----:B------:R-:W-:-:S03]  /*20d0*/  FADD R15, R26, R15 ;  /* 0x0000000f1a0f7221 */ /* 0x000fc60000000000 */
[----:B------:R-:W-:-:S04]  /*20e0*/  FADD R19, R19, R24 ;  /* 0x0000001813137221 */ /* 0x000fc80000000000 */
[----:B------:R-:W-:Y:S01]  /*20f0*/  FADD R2, R0, R19 ;  /* 0x0000001300027221 */ /* 0x000fe20000000000 */
[----:B------:R-:W-:-:S03]  /*2100*/  FADD R0, R20, R17 ;  /* 0x0000001114007221 */ /* 0x000fc60000000000 */
[----:B------:R-:W-:Y:S01]  /*2110*/  FADD R2, R15, R2 ;  /* 0x000000020f027221 */ /* 0x000fe20000000000 */
[----:B--2---:R-:W-:Y:S06]  /*2120*/  @!P0 BRA `(.L_x_19) ;  /* 0x0000000000048947 */ /* 0x004fec0003800000 */
[----:B------:R-:W-:Y:S01]  /*2130*/  BPT.TRAP 0x1 ;  /* 0x000000040000795c */ /* 0x000fe20000300000 */
.L_x_19:
[----:B------:R-:W1:Y:S01]  /*2140*/  SYNCS.PHASECHK.TRANS64.TRYWAIT P1, [UR36+0x15008], R56 ;  /* 0x01500838ff0075a7 */ /* 0x000e620008020164 */
[----:B------:R-:W-:Y:S01]  /*2150*/  ULOP3.LUT UR5, UR7, 0x1000000, URZ, 0xfc, !UPT ;  /* 0x0100000007057892 */ /* 0x000fe2000f8efc3f */
[----:B-1----:R-:W-:Y:S11]  /*2160*/  @!P1 BRA `(.L_x_20) ;  /* 0x0000004800c89947 */ /* 0x002ff60003800000 */
.L_x_94:
[----:B------:R-:W-:Y:S01]  /*2170*/  UIADD3 UR10, UR5, 0x300, URZ ;  /* 0x00000300050a7890 */ /* 0x000fe2000fffe03f */
[----:B-1----:R-:W-:Y:S01]  /*2180*/  WARPGROUP.ARRIVE ;  /* 0x00000000000079c5 */ /* 0x002fe20000000000 */
[----:B------:R-:W-:Y:S01]  /*2190*/  UMOV UR11, 0x80000020 ;  /* 0x80000020000b7882 */ /* 0x000fe20000000000 */
[----:B------:R-:W-:-:S06]  /*21a0*/  F2FP.BF16.F32.PACK_AB R87, R13, R18 ;  /* 0x000000120d57723e */ /* 0x000fcc00000010ff */
[----:B------:R-:W-:Y:S01]  /*21b0*/  HGMMA.64x96x16.F32.BF16 R24, R72, gdesc[UR8].tnspB, RZ, !UPT, gsb0 ;  /* 0x4160000848187df0 */ /* 0x000fe2000c0018ff */
[----:B------:R-:W-:Y:S01]  /*21c0*/  UIADD3 UR10, UR5, 0x340, URZ ;  /* 0x00000340050a7890 */ /* 0x000fe2000fffe03f */
[----:B------:R-:W-:Y:S01]  /*21d0*/  UMOV UR11, 0x80000020 ;  /* 0x80000020000b7882 */ /* 0x000fe20000000000 */
[----:B------:R-:W-:Y:S02]  /*21e0*/  WARPGROUP.DEPBAR.LE gsb0, 0x0 ;  /* 0x00008000000079c5 */ /* 0x000fe40000010000 */
[----:B------:R-:W-:-:S06]  /*21f0*/  WARPGROUP.ARRIVE ;  /* 0x00000000000079c5 */ /* 0x000fcc0000000000 */
[----:B------:R-:W-:Y:S01]  /*2200*/  HGMMA.64x96x16.F32.BF16 R24, R76, gdesc[UR8].tnspB, R24, gsb0 ;  /* 0x416000084c187df0 */ /* 0x000fe20008001818 */
        /* <DEDUP_REMOVED lines=9> */
[----:B------:R-:W-:Y:S03]  /*22a0*/  HGMMA.64x96x16.F32.BF16 R24, R84, gdesc[UR8].tnspB, R24, gsb0 ;  /* 0x4160000854187df0 */ /* 0x000fe60008001818 */
[----:B------:R-:W-:Y:S02]  /*22b0*/  WARPGROUP.DEPBAR.LE gsb0, 0x0 ;  /* 0x00008000000079c5 */ /* 0x000fe40000010000 */
[----:B------:R-:W-:Y:S05]  /*22c0*/  @!P0 BRA `(.L_x_21) ;  /* 0x0000000000048947 */ /* 0x000fea0003800000 */
[----:B------:R-:W-:Y:S01]  /*22d0*/  BPT.TRAP 0x1 ;  /* 0x000000040000795c */ /* 0x000fe20000300000 */
.L_x_21:
[----:B------:R-:W-:Y:S02]  /*22e0*/  UISETP.GT.U32.AND UP0, UPT, UR4, 0x1, UPT ;  /* 0x000000010400788c */ /* 0x000fe4000bf04070 */
[----:B------:R-:W-:-:S04]  /*22f0*/  UIADD3 UR7, UR36, 0x15028, URZ ;  /* 0x0001502824077890 */ /* 0x000fc8000fffe03f */
[----:B------:R-:W-:Y:S01]  /*2300*/  PLOP3.LUT P1, PT, PT, PT, UP0, 0x80, 0x0 ;  /* 0x000000000000781c */ /* 0x000fe20003f2f008 */
[----:B------:R-:W-:-:S09]  /*2310*/  UPRMT UR7, URZ, 0x654, UR7 ;  /* 0x000006543f077896 */ /* 0x000fd20008000007 */
[----:B------:R-:W-:Y:S03]  /*2320*/  SYNCS.ARRIVE.TRANS64.RED.A1T0 RZ, [UR7], RZ ;  /* 0x000000ffffff79a7 */ /* 0x000fe60008100407 */
[----:B------:R-:W-:Y:S05]  /*2330*/  @P1 BRA `(.L_x_22) ;  /* 0x0000000000041947 */ /* 0x000fea0003800000 */
[----:B------:R-:W-:Y:S01]  /*2340*/  BPT.TRAP 0x1 ;  /* 0x000000040000795c */ /* 0x000fe20000300000 */
.L_x_22:
[----:B------:R-:W1:Y:S02]  /*2350*/  LDC R5, c[0x0][0x28c] ;  /* 0x0000a300ff057b82 */ /* 0x000e640000000800 */
[----:B-1----:R-:W-:-:S13]  /*2360*/  ISETP.GE.AND P2, PT, R5, 0x41, PT ;  /* 0x000000410500780c */ /* 0x002fda0003f46270 */
[----:B------:R-:W-:Y:S05]  /*2370*/  @!P2 BRA `(.L_x_23) ;  /* 0x0000001800b4a947 */ /* 0x000fea0003800000 */
[----:B------:R-:W-:Y:S01]  /*2380*/  IADD3 R5, R5, 0x3f, RZ ;  /* 0x0000003f05057810 */ /* 0x000fe20007ffe0ff */
[----:B------:R-:W-:Y:S01]  /*2390*/  IMAD.MOV.U32 R7, RZ, RZ, R3 ;  /* 0x000000ffff077224 */ /* 0x000fe200078e0003 */
[----:B------:R-:W-:Y:S01]  /*23a0*/  MOV R9, R4 ;  /* 0x0000000400097202 */ /* 0x000fe20000000f00 */
[----:B------:R-:W-:Y:S01]  /*23b0*/  UMOV UR7, 0x2 ;  /* 0x0000000200077882 */ /* 0x000fe20000000000 */
[----:B------:R-:W-:Y:S01]  /*23c0*/  SHF.R.S32.HI R6, RZ, 0x1f, R5 ;  /* 0x0000001fff067819 */ /* 0x000fe20000011405 */
[----:B------:R-:W-:Y:S01]  /*23d0*/  UMOV UR4, 0x1 ;  /* 0x0000000100047882 */ /* 0x000fe20000000000 */
[----:B------:R-:W-:Y:S02]  /*23e0*/  ULDC UR32, c[0x0][0x604] ;  /* 0x0001810000207ab9 */ /* 0x000fe40000000800 */
[----:B------:R-:W-:Y:S02]  /*23f0*/  LEA.HI R5, R6, R5, RZ, 0x6 ;  /* 0x0000000506057211 */ /* 0x000fe400078f30ff */
[----:B------:R-:W-:-:S02]  /*2400*/  MOV R6, RZ ;  /* 0x000000ff00067202 */ /* 0x000fc40000000f00 */
[----:B------:R-:W-:-:S07]  /*2410*/  SHF.R.S32.HI R5, RZ, 0x6, R5 ;  /* 0x00000006ff057819 */ /* 0x000fce0000011405 */
.L_x_34:
[----:B------:R-:W-:Y:S05]  /*2420*/  @!P0 BRA `(.L_x_24) ;  /* 0x0000000000048947 */ /* 0x000fea0003800000 */
[----:B------:R-:W-:Y:S01]  /*2430*/  BPT.TRAP 0x1 ;  /* 0x000000040000795c */ /* 0x000fe20000300000 */
.L_x_24:
[----:B------:R-:W-:Y:S01]  /*2440*/  ULEA UR10, UR7, UR36, 0x3 ;  /* 0x00000024070a7291 */ /* 0x000fe2000f8e183f */
[----:B------:R-:W-:-:S08]  /*2450*/  SHF.L.U32 R3, R6, 0x1f, RZ ;  /* 0x0000001f06037819 */ /* 0x000fd000000006ff */
[----:B------:R-:W1:Y:S02]  /*2460*/  SYNCS.PHASECHK.TRANS64.TRYWAIT P2, [UR10+0x15000], R3 ;  /* 0x01500003ff0075a7 */ /* 0x000e64000804014a */
[----:B-1----:R-:W-:Y:S05]  /*2470*/  @!P2 BRA `(.L_x_25) ;  /* 0x00000048001ca947 */ /* 0x002fea0003800000 */
.L_x_95:
[----:B------:R-:W-:Y:S01]  /*2480*/  UIMAD UR10, UR7, 0x300, UR6 ;  /* 0x00000300070a78a4 */ /* 0x000fe2000f8e0206 */
[----:B------:R-:W-:Y:S01]  /*2490*/  WARPGROUP.ARRIVE ;  /* 0x00000000000079c5 */ /* 0x000fe20000000000 */
[----:B------:R-:W-:Y:S01]  /*24a0*/  UMOV UR11, 0x80000020 ;  /* 0x80000020000b7882 */ /* 0x000fe20000000000 */
[----:B------:R-:W-:Y:S01]  /*24b0*/  UMOV UR15, 0x80000020 ;  /* 0x80000020000f7882 */ /* 0x000fe20000000000 */
[----:B------:R-:W-:Y:S02]  /*24c0*/  UIADD3 UR14, UR10, 0x2, URZ ;  /* 0x000000020a0e7890 */ /* 0x000fe4000fffe03f */
[----:B------:R-:W-:Y:S01]  /*24d0*/  UIADD3 UR18, UR10, 0x100, URZ ;  /* 0x000001000a127890 */ /* 0x000fe2000fffe03f */
[----:B------:R-:W-:Y:S02]  /*24e0*/  UMOV UR19, 0x80000020 ;  /* 0x8000002000137882 */ /* 0x000fe40000000000 */
[----:B------:R-:W-:Y:S01]  /*24f0*/  HGMMA.64x64x16.F32.BF16 R72, gdesc[UR8], RZ, !UPT, gsb0 ;  /* 0x00e00000084879f0 */ /* 0x000fe2000c0018ff */
[----:B------:R-:W-:Y:S01]  /*2500*/  UIADD3 UR22, UR10, 0x102, URZ ;  /* 0x000001020a167890 */ /* 0x000fe2000fffe03f */
[----:B------:R-:W-:Y:S01]  /*2510*/  UMOV UR23, 0x80000020 ;  /* 0x8000002000177882 */ /* 0x000fe20000000000 */
[----:B------:R-:W-:Y:S01]  /*2520*/  UIADD3 UR26, UR10, 0x200, URZ ;  /* 0x000002000a1a7890 */ /* 0x000fe2000fffe03f */
[----:B------:R-:W-:Y:S01]  /*2530*/  UMOV UR27, 0x80000020 ;  /* 0x80000020001b7882 */ /* 0x000fe20000000000 */
[----:B------:R-:W-:Y:S01]  /*2540*/  UIADD3 UR30, UR10, 0x202, URZ ;  /* 0x000002020a1e7890 */ /* 0x000fe2000fffe03f */
[----:B------:R-:W-:Y:S01]  /*2550*/  UMOV UR31, 0x80000020 ;  /* 0x80000020001f7882 */ /* 0x000fe20000000000 */
[----:B------:R-:W-:-:S04]  /*2560*/  UIADD3 UR7, UR7, 0x1, URZ ;  /* 0x0000000107077890 */ /* 0x000fc8000fffe03f */
[----:B------:R-:W-:-:S04]  /*2570*/  UISETP.NE.AND UP0, UPT, UR7, 0x5, UPT ;  /* 0x000000050700788c */ /* 0x000fc8000bf05270 */
[----:B------:R-:W-:Y:S02]  /*2580*/  USEL UR10, URZ, 0x1, UP0 ;  /* 0x000000013f0a7887 */ /* 0x000fe40008000000 */
[----:B------:R-:W-:-:S04]  /*2590*/  USEL UR11, UR7, URZ, UP0 ;  /* 0x0000003f070b7287 */ /* 0x000fc80008000000 */
[----:B------:R-:W-:Y:S01]  /*25a0*/  LOP3.LUT R6, R6, UR10, RZ, 0x3c, !PT ;  /* 0x0000000a06067c12 */ /* 0x000fe2000f8e3cff */
        /* <DEDUP_REMOVED lines=16> */
[----:B------:R-:W-:Y:S05]  /*26b0*/  @!P0 BRA `(.L_x_26) ;  /* 0x0000000000048947 */ /* 0x000fea0003800000 */
[----:B------:R-:W-:Y:S01]  /*26c0*/  BPT.TRAP 0x1 ;  /* 0x000000040000795c */ /* 0x000fe20000300000 */
.L_x_26:
[----:B-1----:R-:W-:Y:S01]  /*26d0*/  FMNMX R4, R72, R7, !PT ;  /* 0x0000000748047209 */ /* 0x002fe20007800000 */
[----:B------:R-:W-:Y:S01]  /*26e0*/  ULEA UR7, UR11, UR36, 0x3 ;  /* 0x000000240b077291 */ /* 0x000fe2000f8e183f */
[----:B------:R-:W-:Y:S02]  /*26f0*/  FMNMX R10, R74, R9, !PT ;  /* 0x000000094a0a7209 */ /* 0x000fe40007800000 */
[----:B------:R-:W-:Y:S02]  /*2700*/  FMNMX R3, R73, R4, !PT ;  /* 0x0000000449037209 */ /* 0x000fe40007800000 */
[----:B------:R-:W-:Y:S02]  /*2710*/  FMNMX R11, R75, R10, !PT ;  /* 0x0000000a4b0b7209 */ /* 0x000fe40007800000 */
[----:B------:R-:W-:Y:S02]  /*2720*/  FMNMX R4, R76, R3, !PT ;  /* 0x000000034c047209 */ /* 0x000fe40007800000 */
[----:B------:R-:W-:-:S02]  /*2730*/  FMNMX R10, R78, R11, !PT ;  /* 0x0000000b4e0a7209 */ /* 0x000fc40007800000 */
[----:B------:R-:W-:Y:S02]  /*2740*/  FMNMX R3, R77, R4, !PT ;  /* 0x000000044d037209 */ /* 0x000fe40007800000 */
[----:B------:R-:W-:Y:S02]  /*2750*/  FMNMX R11, R79, R10, !PT ;  /* 0x0000000a4f0b7209 */ /* 0x000fe40007800000 */
[----:B------:R-:W-:Y:S02]  /*2760*/  FMNMX R4, R80, R3, !PT ;  /* 0x0000000350047209 */ /* 0x000fe40007800000 */
[----:B------:R-:W-:Y:S02]  /*2770*/  FMNMX R10, R82, R11, !PT ;  /* 0x0000000b520a7209 */ /* 0x000fe40007800000 */
[----:B------:R-:W-:Y:S02]  /*2780*/  FMNMX R3, R81, R4, !PT ;  /* 0x0000000451037209 */ /* 0x000fe40007800000 */
[----:B------:R-:W-:-:S02]  /*2790*/  FMNMX R11, R83, R10, !PT ;  /* 0x0000000a530b7209 */ /* 0x000fc40007800000 */
        /* <DEDUP_REMOVED lines=10> */
[----:B------:R-:W1:Y:S02]  /*2840*/  SHFL.BFLY PT, R3, R4, 0x1, 0x1f ;  /* 0x0c201f0004037f89 */ /* 0x000e6400000e0000 */
[----:B-1----:R-:W-:Y:S02]  /*2850*/  FMNMX R8, R4, R3, !PT ;  /* 0x0000000304087209 */ /* 0x002fe40007800000 */
[----:B------:R-:W-:-:S03]  /*2860*/  FMNMX R4, R86, R11, !PT ;  /* 0x0000000b56047209 */ /* 0x000fc60007800000 */
[----:B------:R-:W1:Y:S01]  /*2870*/  SHFL.BFLY PT, R3, R8, 0x2, 0x1f ;  /* 0x0c401f0008037f89 */ /* 0x000e6200000e0000 */
[----:B------:R-:W-:-:S04]  /*2880*/  FMNMX R11, R87, R4, !PT ;  /* 0x00000004570b7209 */ /* 0x000fc80007800000 */
[----:B------:R-:W-:-:S04]  /*2890*/  FMNMX R4, R90, R11, !PT ;  /* 0x0000000b5a047209 */ /* 0x000fc80007800000 */
[----:B------:R-:W-:-:S04]  /*28a0*/  FMNMX R11, R91, R4, !PT ;  /* 0x000000045b0b7209 */ /* 0x000fc80007800000 */
[----:B------:R-:W-:-:S04]  /*28b0*/  FMNMX R4, R94, R11, !PT ;  /* 0x0000000b5e047209 */ /* 0x000fc80007800000 */
[----:B------:R-:W-:-:S04]  /*28c0*/  FMNMX R11, R95, R4, !PT ;  /* 0x000000045f0b7209 */ /* 0x000fc80007800000 */
[----:B------:R-:W-:Y:S02]  /*28d0*/  FMNMX R4, R98, R11, !PT ;  /* 0x0000000b62047209 */ /* 0x000fe40007800000 */
[----:B-1----:R-:W-:Y:S02]  /*28e0*/  FMNMX R3, R8, R3, !PT ;  /* 0x0000000308037209 */ /* 0x002fe40007800000 */
[----:B------:R-:W-:Y:S02]  /*28f0*/  FMNMX R11, R99, R4, !PT ;  /* 0x00000004630b7209 */ /* 0x000fe40007800000 */
[C---:B------:R-:W-:Y:S02]  /*2900*/  FSETP.NEU.AND P2, PT, R3.reuse, -INF , PT ;  /* 0xff8000000300780b */ /* 0x040fe40003f4d000 */
[----:B------:R-:W-:Y:S02]  /*2910*/  FMNMX R4, R102, R11, !PT ;  /* 0x0000000b66047209 */ /* 0x000fe40007800000 */
[----:B------:R-:W-:-:S02]  /*2920*/  FSEL R10, R3, RZ, P2 ;  /* 0x000000ff030a7208 */ /* 0x000fc40001000000 */
[----:B------:R-:W-:-:S03]  /*2930*/  FMNMX R4, R103, R4, !PT ;  /* 0x0000000467047209 */ /* 0x000fc60007800000 */
[C---:B------:R-:W-:Y:S01]  /*2940*/  FMUL R8, R10.reuse, UR32 ;  /* 0x000000200a087c20 */ /* 0x040fe20008400000 */
[----:B------:R-:W-:Y:S01]  /*2950*/  FADD R10, -R10, R7 ;  /* 0x000000070a0a7221 */ /* 0x000fe20000000100 */
[----:B------:R-:W1:Y:S02]  /*2960*/  SHFL.BFLY PT, R11, R4, 0x1, 0x1f ;  /* 0x0c201f00040b7f89 */ /* 0x000e6400000e0000 */
[--C-:B------:R-:W-:Y:S01]  /*2970*/  FFMA R72, R72, UR32, -R8.reuse ;  /* 0x0000002048487c23 */ /* 0x100fe20008000808 */
[--C-:B------:R-:W-:Y:S01]  /*2980*/  FFMA R73, R73, UR32, -R8.reuse ;  /* 0x0000002049497c23 */ /* 0x100fe20008000808 */
[--C-:B------:R-:W-:Y:S01]  /*2990*/  FFMA R76, R76, UR32, -R8.reuse ;  /* 0x000000204c4c7c23 */ /* 0x100fe20008000808 */
[--C-:B------:R-:W-:Y:S01]  /*29a0*/  FFMA R80, R80, UR32, -R8.reuse ;  /* 0x0000002050507c23 */ /* 0x100fe20008000808 */
[--C-:B------:R-:W-:Y:S01]  /*29b0*/  FFMA R77, R77, UR32, -R8.reuse ;  /* 0x000000204d4d7c23 */ /* 0x100fe20008000808 */
[----:B------:R-:W-:Y:S01]  /*29c0*/  FSETP.GEU.AND P5, PT, R72, -126, PT ;  /* 0xc2fc00004800780b */ /* 0x000fe20003fae000 */
        /* <DEDUP_REMOVED lines=9> */
[--C-:B------:R-:W-:Y:S01]  /*2a60*/  FFMA R92, R92, UR32, -R8.reuse ;  /* 0x000000205c5c7c23 */ /* 0x100fe20008000808 */
[--C-:B------:R-:W-:Y:S01]  /*2a70*/  FFMA R93, R93, UR32, -R8.reuse ;  /* 0x000000205d5d7c23 */ /* 0x100fe20008000808 */
[--C-:B------:R-:W-:Y:S01]  /*2a80*/  FFMA R96, R96, UR32, -R8.reuse ;  /* 0x0000002060607c23 */ /* 0x100fe20008000808 */
[----:B------:R-:W-:Y:S01]  /*2a90*/  @!P5 FMUL R72, R72, 0.5 ;  /* 0x3f0000004848d820 */ /* 0x000fe20000400000 */
[--C-:B------:R-:W-:Y:S01]  /*2aa0*/  FFMA R97, R97, UR32, -R8.reuse ;  /* 0x0000002061617c23 */ /* 0x100fe20008000808 */
[----:B------:R-:W-:Y:S01]  /*2ab0*/  @!P3 FMUL R73, R73, 0.5 ;  /* 0x3f0000004949b820 */ /* 0x000fe20000400000 */
[--C-:B------:R-:W-:Y:S01]  /*2ac0*/  FFMA R100, R100, UR32, -R8.reuse ;  /* 0x0000002064647c23 */ /* 0x100fe20008000808 */
[----:B------:R-:W-:Y:S01]  /*2ad0*/  @!P2 FMUL R76, R76, 0.5 ;  /* 0x3f0000004c4ca820 */ /* 0x000fe20000400000 */
[----:B-1----:R-:W-:Y:S01]  /*2ae0*/  FMNMX R4, R4, R11, !PT ;  /* 0x0000000b04047209 */ /* 0x002fe20007800000 */
[----:B------:R-:W1:Y:S01]  /*2af0*/  MUFU.EX2 R72, R72 ;  /* 0x0000004800487308 */ /* 0x000e620000000800 */
[----:B------:R-:W-:Y:S01]  /*2b00*/  @!P6 FMUL R80, R80, 0.5 ;  /* 0x3f0000005050e820 */ /* 0x000fe20000400000 */
[----:B------:R-:W-:Y:S01]  /*2b10*/  @!P4 FMUL R77, R77, 0.5 ;  /* 0x3f0000004d4dc820 */ /* 0x000fe20000400000 */
[----:B------:R-:W-:Y:S01]  /*2b20*/  FFMA R101, R101, UR32, -R8 ;  /* 0x0000002065657c23 */ /* 0x000fe20008000808 */
[----:B------:R-:W2:Y:S01]  /*2b30*/  SHFL.BFLY PT, R15, R4, 0x2, 0x1f ;  /* 0x0c401f00040f7f89 */ /* 0x000ea200000e0000 */
[----:B------:R-:W-:-:S03]  /*2b40*/  FMUL R10, R10, UR32 ;  /* 0x000000200a0a7c20 */ /* 0x000fc60008400000 */
[----:B------:R-:W3:Y:S08]  /*2b50*/  MUFU.EX2 R73, R73 ;  /* 0x0000004900497308 */ /* 0x000ef00000000800 */
[----:B------:R-:W4:Y:S01]  /*2b60*/  MUFU.EX2 R76, R76 ;  /* 0x0000004c004c7308 */ /* 0x000f220000000800 */
[----:B-1----:R-:W-:Y:S01]  /*2b70*/  @!P5 FMUL R72, R72, R72 ;  /* 0x000000484848d220 */ /* 0x002fe20000400000 */
[----:B------:R-:W-:-:S06]  /*2b80*/  FSETP.GEU.AND P5, PT, R81, -126, PT ;  /* 0xc2fc00005100780b */ /* 0x000fcc0003fae000 */
[----:B------:R-:W1:Y:S01]  /*2b90*/  MUFU.EX2 R80, R80 ;  /* 0x0000005000507308 */ /* 0x000e620000000800 */
[----:B---3--:R-:W-:Y:S01]  /*2ba0*/  @!P3 FMUL R73, R73, R73 ;  /* 0x000000494949b220 */ /* 0x008fe20000400000 */
[----:B------:R-:W-:Y:S02]  /*2bb0*/  FSETP.GEU.AND P3, PT, R84, -126, PT ;  /* 0xc2fc00005400780b */ /* 0x000fe40003f6e000 */
[----:B--2---:R-:W-:-:S03]  /*2bc0*/  FMNMX R4, R4, R15, !PT ;  /* 0x0000000f04047209 */ /* 0x004fc60007800000 */
[----:B------:R-:W-:Y:S01]  /*2bd0*/  @!P5 FMUL R81, R81, 0.5 ;  /* 0x3f0000005151d820 */ /* 0x000fe20000400000 */
[----:B------:R-:W2:Y:S01]  /*2be0*/  MUFU.EX2 R77, R77 ;  /* 0x0000004d004d7308 */ /* 0x000ea20000000800 */
[----:B----4-:R-:W-:Y:S01]  /*2bf0*/  @!P2 FMUL R76, R76, R76 ;  /* 0x0000004c4c4ca220 */ /* 0x010fe20000400000 */
[----:B------:R-:W-:-:S05]  /*2c00*/  FSETP.GEU.AND P2, PT, R85, -126, PT ;  /* 0xc2fc00005500780b */ /* 0x000fca0003f4e000 */
[----:B------:R-:W-:Y:S01]  /*2c10*/  @!P3 FMUL R84, R84, 0.5 ;  /* 0x3f0000005454b820 */ /* 0x000fe20000400000 */
[----:B------:R-:W3:Y:S01]  /*2c20*/  MUFU.EX2 R81, R81 ;  /* 0x0000005100517308 */ /* 0x000ee20000000800 */
[----:B-1----:R-:W-:Y:S01]  /*2c30*/  @!P6 FMUL R80, R80, R80 ;  /* 0x000000505050e220 */ /* 0x002fe20000400000 */
[----:B------:R-:W-:-:S05]  /*2c40*/  FSETP.GEU.AND P6, PT, R89, -126, PT ;  /* 0xc2fc00005900780b */ /* 0x000fca0003fce000 */
[----:B------:R-:W-:Y:S01]  /*2c50*/  @!P2 FMUL R85, R85, 0.5 ;  /* 0x3f0000005555a820 */ /* 0x000fe20000400000 */
[----:B------:R-:W1:Y:S01]  /*2c60*/  MUFU.EX2 R84, R84 ;  /* 0x0000005400547308 */ /* 0x000e620000000800 */
        /* <DEDUP_REMOVED lines=17> */
[----:B------:R-:W-:-:S03]  /*2d80*/  FSETP.NEU.AND P6, PT, R4, -INF , PT ;  /* 0xff8000000400780b */ /* 0x000fc60003fcd000 */
[----:B------:R-:W-:Y:S01]  /*2d90*/  FADD R7, R73, R12 ;  /* 0x0000000c49077221 */ /* 0x000fe20000000000 */
[----:B------:R-:W-:Y:S01]  /*2da0*/  FSEL R18, R4, RZ, P6 ;  /* 0x000000ff04127208 */ /* 0x000fe20003000000 */
[----:B------:R-:W-:Y:S01]  /*2db0*/  @!P2 FMUL R96, R96, 0.5 ;  /* 0x3f0000006060a820 */ /* 0x000fe20000400000 */
[----:B------:R-:W3:Y:S01]  /*2dc0*/  MUFU.EX2 R14, R93 ;  /* 0x0000005d000e7308 */ /* 0x000ee20000000800 */
[----:B-1----:R-:W-:Y:S01]  /*2dd0*/  @!P4 FMUL R11, R11, R11 ;  /* 0x0000000b0b0bc220 */ /* 0x002fe20000400000 */
[----:B------:R-:W-:Y:S01]  /*2de0*/  FSETP.GEU.AND P4, PT, R97, -126, PT ;  /* 0xc2fc00006100780b */ /* 0x000fe20003f8e000 */
[----:B------:R-:W-:Y:S01]  /*2df0*/  FMUL R19, R18, UR32 ;  /* 0x0000002012137c20 */ /* 0x000fe20008400000 */
[----:B------:R-:W-:Y:S01]  /*2e00*/  FSETP.GEU.AND P6, PT, R100, -126, PT ;  /* 0xc2fc00006400780b */ /* 0x000fe20003fce000 */
[----:B------:R-:W-:Y:S01]  /*2e10*/  FADD R18, -R18, R9 ;  /* 0x0000000912127221 */ /* 0x000fe20000000100 */
[----:B------:R-:W-:Y:S01]  /*2e20*/  FADD R9, R72, R11 ;  /* 0x0000000b48097221 */ /* 0x000fe20000000000 */
[--C-:B------:R-:W-:Y:S01]  /*2e30*/  FFMA R74, R74, UR32, -R19.reuse ;  /* 0x000000204a4a7c23 */ /* 0x100fe20008000813 */
[----:B------:R-:W1:Y:S01]  /*2e40*/  MUFU.EX2 R15, R96 ;  /* 0x00000060000f7308 */ /* 0x000e620000000800 */
[----:B--2---:R-:W-:Y:S01]  /*2e50*/  @!P5 FMUL R13, R13, R13 ;  /* 0x0000000d0d0dd220 */ /* 0x004fe20000400000 */
[----:B------:R-:W-:Y:S01]  /*2e60*/  FSETP.GEU.AND P5, PT, R101, -126, PT ;  /* 0xc2fc00006500780b */ /* 0x000fe20003fae000 */
[--C-:B------:R-:W-:Y:S01]  /*2e70*/  FFMA R20, R75, UR32, -R19.reuse ;  /* 0x000000204b147c23 */ /* 0x100fe20008000813 */
[--C-:B------:R-:W-:Y:S01]  /*2e80*/  FFMA R21, R78, UR32, -R19.reuse ;  /* 0x000000204e157c23 */ /* 0x100fe20008000813 */
[--C-:B------:R-:W-:Y:S01]  /*2e90*/  FFMA R22, R79, UR32, -R19.reuse ;  /* 0x000000204f167c23 */ /* 0x100fe20008000813 */
[--C-:B------:R-:W-:Y:S01]  /*2ea0*/  FFMA R23, R82, UR32, -R19.reuse ;  /* 0x0000002052177c23 */ /* 0x100fe20008000813 */
[----:B------:R-:W-:Y:S01]  /*2eb0*/  @!P4 FMUL R97, R97, 0.5 ;  /* 0x3f0000006161c820 */ /* 0x000fe20000400000 */
[--C-:B------:R-:W-:Y:S01]  /*2ec0*/  FFMA R90, R90, UR32, -R19.reuse ;  /* 0x000000205a5a7c23 */ /* 0x100fe20008000813 */
[----:B---3--:R-:W-:Y:S01]  /*2ed0*/  @!P3 FMUL R14, R14, R14 ;  /* 0x0000000e0e0eb220 */ /* 0x008fe20000400000 */
[----:B------:R-:W-:Y:S01]  /*2ee0*/  FSETP.GEU.AND P3, PT, R74, -126, PT ;  /* 0xc2fc00004a00780b */ /* 0x000fe20003f6e000 */
[----:B------:R-:W2:Y:S01]  /*2ef0*/  MUFU.EX2 R8, R97 ;  /* 0x0000006100087308 */ /* 0x000ea20000000800 */
[----:B------:R-:W-:Y:S01]  /*2f00*/  @!P6 FMUL R100, R100, 0.5 ;  /* 0x3f0000006464e820 */ /* 0x000fe20000400000 */
[--C-:B------:R-:W-:Y:S01]  /*2f10*/  FFMA R91, R91, UR32, -R19.reuse ;  /* 0x000000205b5b7c23 */ /* 0x100fe20008000813 */
[--C-:B------:R-:W-:Y:S01]  /*2f20*/  FFMA R94, R94, UR32, -R19.reuse ;  /* 0x000000205e5e7c23 */ /* 0x100fe20008000813 */
[----:B------:R-:W-:Y:S01]  /*2f30*/  @!P5 FMUL R101, R101, 0.5 ;  /* 0x3f0000006565d820 */ /* 0x000fe20000400000 */
[--C-:B------:R-:W-:Y:S01]  /*2f40*/  FFMA R95, R95, UR32, -R19.reuse ;  /* 0x000000205f5f7c23 */ /* 0x100fe20008000813 */
[----:B-1----:R-:W-:Y:S01]  /*2f50*/  @!P2 FMUL R15, R15, R15 ;  /* 0x0000000f0f0fa220 */ /* 0x002fe20000400000 */
[----:B------:R-:W-:Y:S01]  /*2f60*/  FSETP.GEU.AND P2, PT, R20, -126, PT ;  /* 0xc2fc00001400780b */ /* 0x000fe20003f4e000 */
[----:B------:R-:W1:Y:S01]  /*2f70*/  MUFU.EX2 R17, R100 ;  /* 0x0000006400117308 */ /* 0x000e620000000800 */
[--C-:B------:R-:W-:Y:S01]  /*2f80*/  FFMA R98, R98, UR32, -R19.reuse ;  /* 0x0000002062627c23 */ /* 0x100fe20008000813 */
[--C-:B------:R-:W-:Y:S01]  /*2f90*/  FFMA R99, R99, UR32, -R19.reuse ;  /* 0x0000002063637c23 */ /* 0x100fe20008000813 */
[--C-:B------:R-:W-:Y:S01]  /*2fa0*/  FFMA R102, R102, UR32, -R19.reuse ;  /* 0x0000002066667c23 */ /* 0x100fe20008000813 */
[----:B------:R-:W-:Y:S01]  /*2fb0*/  @!P3 FMUL R74, R74, 0.5 ;  /* 0x3f0000004a4ab820 */ /* 0x000fe20000400000 */
[----:B------:R-:W-:Y:S01]  /*2fc0*/  FFMA R103, R103, UR32, -R19 ;  /* 0x0000002067677c23 */ /* 0x000fe20008000813 */
[----:B------:R-:W-:-:S02]  /*2fd0*/  F2FP.BF16.F32.PACK_AB R72, R73, R72 ;  /* 0x000000484948723e */ /* 0x000fc400000010ff */
[----:B------:R-:W3:Y:S01]  /*2fe0*/  MUFU.EX2 R16, R101 ;  /* 0x0000006500107308 */ /* 0x000ee20000000800 */
[----:B--2---:R-:W-:Y:S01]  /*2ff0*/  @!P4 FMUL R8, R8, R8 ;  /* 0x000000080808c220 */ /* 0x004fe20000400000 */
[----:B------:R-:W-:Y:S02]  /*3000*/  FSETP.GEU.AND P4, PT, R21, -126, PT ;  /* 0xc2fc00001500780b */ /* 0x000fe40003f8e000 */
[----:B------:R-:W-:-:S04]  /*3010*/  @!P2 FMUL R20, R20, 0.5 ;  /* 0x3f0000001414a820 */ /* 0x000fc80000400000 */
[----:B------:R2:W4:Y:S01]  /*3020*/  MUFU.EX2 R75, R74 ;  /* 0x0000004a004b7308 */ /* 0x0005220000000800 */
[----:B-1----:R-:W-:Y:S01]  /*3030*/  @!P6 FMUL R17, R17, R17 ;  /* 0x000000111111e220 */ /* 0x002fe20000400000 */
[----:B------:R-:W-:-:S05]  /*3040*/  FSETP.GEU.AND P6, PT, R22, -126, PT ;  /* 0xc2fc00001600780b */ /* 0x000fca0003fce000 */
[----:B------:R-:W-:Y:S01]  /*3050*/  @!P4 FMUL R21, R21, 0.5 ;  /* 0x3f0000001515c820 */ /* 0x000fe20000400000 */
[----:B------:R1:W5:Y:S01]  /*3060*/  MUFU.EX2 R78, R20 ;  /* 0x00000014004e7308 */ /* 0x0003620000000800 */
[----:B--2---:R-:W-:Y:S01]  /*3070*/  FFMA R74, R83, UR32, -R19 ;  /* 0x00000020534a7c23 */ /* 0x004fe20008000813 */
[----:B---3--:R-:W-:Y:S01]  /*3080*/  @!P5 FMUL R16, R16, R16 ;  /* 0x000000101010d220 */ /* 0x008fe20000400000 */
[----:B------:R-:W-:-:S04]  /*3090*/  FSETP.GEU.AND P5, PT, R23, -126, PT ;  /* 0xc2fc00001700780b */ /* 0x000fc80003fae000 */
[----:B------:R-:W-:Y:S01]  /*30a0*/  @!P6 FMUL R22, R22, 0.5 ;  /* 0x3f0000001616e820 */ /* 0x000fe20000400000 */
[----:B------:R2:W3:Y:S01]  /*30b0*/  MUFU.EX2 R79, R21 ;  /* 0x00000015004f7308 */ /* 0x0004e20000000800 */
[----:B----4-:R-:W-:Y:S01]  /*30c0*/  @!P3 FMUL R75, R75, R75 ;  /* 0x0000004b4b4bb220 */ /* 0x010fe20000400000 */
[----:B------:R-:W-:Y:S01]  /*30d0*/  FSETP.GEU.AND P3, PT, R74, -126, PT ;  /* 0xc2fc00004a00780b */ /* 0x000fe20003f6e000 */
[----:B-1----:R-:W-:-:S05]  /*30e0*/  FFMA R20, R86, UR32, -R19 ;  /* 0x0000002056147c23 */ /* 0x002fca0008000813 */
[----:B------:R-:W-:Y:S01]  /*30f0*/  @!P5 FMUL R23, R23, 0.5 ;  /* 0x3f0000001717d820 */ /* 0x000fe20000400000 */
[----:B--2---:R-:W-:Y:S01]  /*3100*/  FFMA R21, R87, UR32, -R19 ;  /* 0x0000002057157c23 */ /* 0x004fe20008000813 */
[----:B------:R1:W2:Y:S01]  /*3110*/  MUFU.EX2 R82, R22 ;  /* 0x0000001600527308 */ /* 0x0002a20000000800 */
[----:B-----5:R-:W-:Y:S01]  /*3120*/  @!P2 FMUL R78, R78, R78 ;  /* 0x0000004e4e4ea220 */ /* 0x020fe20000400000 */
[----:B------:R-:W-:Y:S01]  /*3130*/  FSETP.GEU.AND P2, PT, R20, -126, PT ;  /* 0xc2fc00001400780b */ /* 0x000fe20003f4e000 */
[----:B------:R-:W-:Y:S02]  /*3140*/  FADD R19, R77, R14 ;  /* 0x0000000e4d137221 */ /* 0x000fe40000000000 */
[----:B------:R-:W-:Y:S01]  /*3150*/  @!P3 FMUL R74, R74, 0.5 ;  /* 0x3f0000004a4ab820 */ /* 0x000fe20000400000 */
[----:B------:R-:W-:Y:S01]  /*3160*/  F2FP.BF16.F32.PACK_AB R73, R78, R75 ;  /* 0x0000004b4e49723e */ /* 0x000fe200000010ff */
[----:B---3--:R-:W-:Y:S01]  /*3170*/  @!P4 FMUL R79, R79, R79 ;  /* 0x0000004f4f4fc220 */ /* 0x008fe20000400000 */
[----:B------:R-:W3:Y:S01]  /*3180*/  MUFU.EX2 R83, R23 ;  /* 0x0000001700537308 */ /* 0x000ee20000000800 */
[----:B------:R-:W-:Y:S01]  /*3190*/  FSETP.GEU.AND P4, PT, R21, -126, PT ;  /* 0xc2fc00001500780b */ /* 0x000fe20003f8e000 */
[----:B-1----:R-:W-:-:S04]  /*31a0*/  FADD R22, R85, R16 ;  /* 0x0000001055167221 */ /* 0x002fc80000000000 */
[----:B------:R-:W-:Y:S01]  /*31b0*/  FADD R22, R19, R22 ;  /* 0x0000001613167221 */ /* 0x000fe20000000000 */
[----:B------:R-:W-:Y:S01]  /*31c0*/  @!P2 FMUL R20, R20, 0.5 ;  /* 0x3f0000001414a820 */ /* 0x000fe20000400000 */
[----:B------:R1:W4:Y:S01]  /*31d0*/  MUFU.EX2 R86, R74 ;  /* 0x0000004a00567308 */ /* 0x0003220000000800 */
[----:B--2---:R-:W-:Y:S01]  /*31e0*/  @!P6 FMUL R82, R82, R82 ;  /* 0x000000525252e220 */ /* 0x004fe20000400000 */
[----:B------:R-:W-:-:S04]  /*31f0*/  FSETP.GEU.AND P6, PT, R90, -126, PT ;  /* 0xc2fc00005a00780b */ /* 0x000fc80003fce000 */
[----:B------:R-:W-:Y:S02]  /*3200*/  @!P4 FMUL R21, R21, 0.5 ;  /* 0x3f0000001515c820 */ /* 0x000fe40000400000 */
[----:B------:R2:W5:Y:S01]  /*3210*/  MUFU.EX2 R87, R20 ;  /* 0x0000001400577308 */ /* 0x0005620000000800 */
[----:B---3--:R-:W-:Y:S01]  /*3220*/  @!P5 FMUL R83, R83, R83 ;  /* 0x000000535353d220 */ /* 0x008fe20000400000 */
[----:B------:R-:W-:Y:S01]  /*3230*/  FSETP.GEU.AND P5, PT, R91, -126, PT ;  /* 0xc2fc00005b00780b */ /* 0x000fe20003fae000 */
[----:B-1----:R-:W-:Y:S01]  /*3240*/  FMUL R74, R18, UR32 ;  /* 0x00000020124a7c20 */ /* 0x002fe20008400000 */
[----:B------:R-:W-:-:S03]  /*3250*/  FADD R18, R81, R8 ;  /* 0x0000000851127221 */ /* 0x000fc60000000000 */
[----:B------:R-:W-:Y:S01]  /*3260*/  @!P6 FMUL R90, R90, 0.5 ;  /* 0x3f0000005a5ae820 */ /* 0x000fe20000400000 */
[----:B------:R1:W3:Y:S01]  /*3270*/  MUFU.EX2 R88, R21 ;  /* 0x0000001500587308 */ /* 0x0002e20000000800 */
[----:B----4-:R-:W-:Y:S01]  /*3280*/  @!P3 FMUL R86, R86, R86 ;  /* 0x000000565656b220 */ /* 0x010fe20000400000 */
[----:B------:R-:W-:Y:S01]  /*3290*/  FSETP.GEU.AND P3, PT, R94, -126, PT ;  /* 0xc2fc00005e00780b */ /* 0x000fe20003f6e000 */
[----:B------:R-:W-:Y:S01]  /*32a0*/  FADD R23, R7, R18 ;  /* 0x0000001207177221 */ /* 0x000fe20000000000 */
[----:B--2---:R-:W-:Y:S01]  /*32b0*/  FADD R20, R80, R15 ;  /* 0x0000000f50147221 */ /* 0x004fe20000000000 */
[----:B------:R-:W-:Y:S02]  /*32c0*/  FADD R18, R76, R13 ;  /* 0x0000000d4c127221 */ /* 0x000fe40000000000 */
[----:B------:R-:W-:Y:S01]  /*32d0*/  @!P5 FMUL R91, R91, 0.5 ;  /* 0x3f0000005b5bd820 */ /* 0x000fe20000400000 */
[----:B------:R-:W2:Y:S01]  /*32e0*/  MUFU.EX2 R90, R90 ;  /* 0x0000005a005a7308 */ /* 0x000ea20000000800 */
[----:B-----5:R-:W-:Y:S01]  /*32f0*/  @!P2 FMUL R87, R87, R87 ;  /* 0x000000575757a220 */ /* 0x020fe20000400000 */
[----:B------:R-:W-:Y:S01]  /*3300*/  FSETP.GEU.AND P2, PT, R95, -126, PT ;  /* 0xc2fc00005f00780b */ /* 0x000fe20003f4e000 */
[----:B-1----:R-:W-:Y:S01]  /*3310*/  FADD R21, R84, R17 ;  /* 0x0000001154157221 */ /* 0x002fe20000000000 */
[----:B------:R-:W-:Y:S01]  /*3320*/  FADD R9, R9, R20 ;  /* 0x0000001409097221 */ /* 0x000fe20000000000 */
[----:B------:R-:W-:-:S02]  /*3330*/  FADD R22, R23, R22 ;  /* 0x0000001617167221 */ /* 0x000fc40000000000 */
[----:B------:R-:W-:Y:S01]  /*3340*/  @!P3 FMUL R94, R94, 0.5 ;  /* 0x3f0000005e5eb820 */ /* 0x000fe20000400000 */
[----:B------:R-:W1:Y:S01]  /*3350*/  MUFU.EX2 R91, R91 ;  /* 0x0000005b005b7308 */ /* 0x000e620000000800 */
[----:B---3--:R-:W-:Y:S01]  /*3360*/  @!P4 FMUL R88, R88, R88 ;  /* 0x000000585858c220 */ /* 0x008fe20000400000 */
[----:B------:R-:W-:Y:S01]  /*3370*/  FSETP.GEU.AND P4, PT, R98, -126, PT ;  /* 0xc2fc00006200780b */ /* 0x000fe20003f8e000 */
[----:B------:R-:W-:-:S04]  /*3380*/  FADD R18, R18, R21 ;  /* 0x0000001512127221 */ /* 0x000fc80000000000 */
[----:B------:R-:W-:Y:S01]  /*3390*/  @!P2 FMUL R95, R95, 0.5 ;  /* 0x3f0000005f5fa820 */ /* 0x000fe20000400000 */
[----:B------:R-:W3:Y:S01]  /*33a0*/  MUFU.EX2 R94, R94 ;  /* 0x0000005e005e7308 */ /* 0x000ee20000000800 */
[----:B--2---:R-:W-:Y:S01]  /*33b0*/  @!P6 FMUL R90, R90, R90 ;  /* 0x0000005a5a5ae220 */ /* 0x004fe20000400000 */
[----:B------:R-:W-:Y:S01]  /*33c0*/  FSETP.GEU.AND P6, PT, R99, -126, PT ;  /* 0xc2fc00006300780b */ /* 0x000fe20003fce000 */
[----:B------:R-:W-:-:S04]  /*33d0*/  FADD R9, R9, R18 ;  /* 0x0000001209097221 */ /* 0x000fc80000000000 */
[----:B------:R-:W-:Y:S01]  /*33e0*/  @!P4 FMUL R98, R98, 0.5 ;  /* 0x3f0000006262c820 */ /* 0x000fe20000400000 */
[----:B------:R-:W2:Y:S01]  /*33f0*/  MUFU.EX2 R95, R95 ;  /* 0x0000005f005f7308 */ /* 0x000ea20000000800 */
[----:B-1----:R-:W-:Y:S01]  /*3400*/  @!P5 FMUL R91, R91, R91 ;  /* 0x0000005b5b5bd220 */ /* 0x002fe20000400000 */
[----:B------:R-:W-:Y:S01]  /*3410*/  FSETP.GEU.AND P5, PT, R102, -126, PT ;  /* 0xc2fc00006600780b */ /* 0x000fe20003fae000 */
[----:B------:R-:W-:Y:S01]  /*3420*/  FADD R22, R9, R22 ;  /* 0x0000001609167221 */ /* 0x000fe20000000000 */
[----:B------:R-:W-:Y:S01]  /*3430*/  SHF.L.U32 R9, R6, 0x1f, RZ ;  /* 0x0000001f06097819 */ /* 0x000fe200000006ff */
[----:B------:R-:W-:Y:S01]  /*3440*/  FADD R20, R78, R91 ;  /* 0x0000005b4e147221 */ /* 0x000fe20000000000 */
[----:B------:R-:W-:Y:S01]  /*3450*/  F2FP.BF16.F32.PACK_AB R78, R85, R84 ;  /* 0x00000054554e723e */ /* 0x000fe200000010ff */
[----:B------:R-:W-:Y:S01]  /*3460*/  @!P6 FMUL R99, R99, 0.5 ;  /* 0x3f0000006363e820 */ /* 0x000fe20000400000 */
[----:B------:R-:W1:Y:S01]  /*3470*/  MUFU.EX2 R98, R98 ;  /* 0x0000006200627308 */ /* 0x000e620000000800 */
[----:B---3--:R-:W-:Y:S01]  /*3480*/  @!P3 FMUL R94, R94, R94 ;  /* 0x0000005e5e5eb220 */ /* 0x008fe20000400000 */
[----:B------:R-:W-:-:S02]  /*3490*/  FSETP.GEU.AND P3, PT, R103, -126, PT ;  /* 0xc2fc00006700780b */ /* 0x000fc40003f6e000 */
[----:B------:R-:W-:Y:S01]  /*34a0*/  F2FP.BF16.F32.PACK_AB R84, R8, R15 ;  /* 0x0000000f0854723e */ /* 0x000fe200000010ff */
[----:B------:R-:W-:Y:S02]  /*34b0*/  FADD R21, R79, R94 ;  /* 0x0000005e4f157221 */ /* 0x000fe40000000000 */
[----:B------:R-:W-:Y:S01]  /*34c0*/  @!P5 FMUL R102, R102, 0.5 ;  /* 0x3f0000006666d820 */ /* 0x000fe20000400000 */
[----:B------:R-:W3:Y:S01]  /*34d0*/  MUFU.EX2 R99, R99 ;  /* 0x0000006300637308 */ /* 0x000ee20000000800 */
[----:B--2---:R-:W-:Y:S01]  /*34e0*/  @!P2 FMUL R95, R95, R95 ;  /* 0x0000005f5f5fa220 */ /* 0x004fe20000400000 */
[----:B------:R-:W-:-:S03]  /*34f0*/  FSETP.GEU.AND P2, PT, R10, -126, PT ;  /* 0xc2fc00000a00780b */ /* 0x000fc60003f4e000 */
[----:B------:R-:W-:Y:S02]  /*3500*/  FADD R89, R82, R95 ;  /* 0x0000005f52597221 */ /* 0x000fe40000000000 */
[----:B------:R-:W-:Y:S01]  /*3510*/  @!P3 FMUL R103, R103, 0.5 ;  /* 0x3f0000006767b820 */ /* 0x000fe20000400000 */
[----:B------:R-:W2:Y:S01]  /*3520*/  MUFU.EX2 R102, R102 ;  /* 0x0000006600667308 */ /* 0x000ea20000000800 */
[----:B-1----:R-:W-:Y:S01]  /*3530*/  @!P4 FMUL R98, R98, R98 ;  /* 0x000000626262c220 */ /* 0x002fe20000400000 */
[----:B------:R-:W-:-:S03]  /*3540*/  FSETP.GEU.AND P4, PT, R74, -126, PT ;  /* 0xc2fc00004a00780b */ /* 0x000fc60003f8e000 */
[----:B------:R-:W-:Y:S02]  /*3550*/  FADD R93, R83, R98 ;  /* 0x00000062535d7221 */ /* 0x000fe40000000000 */
[----:B------:R-:W-:Y:S01]  /*3560*/  @!P2 FMUL R10, R10, 0.5 ;  /* 0x3f0000000a0aa820 */ /* 0x000fe20000400000 */
[----:B------:R-:W1:Y:S01]  /*3570*/  MUFU.EX2 R103, R103 ;  /* 0x0000006700677308 */ /* 0x000e620000000800 */
[----:B---3--:R-:W-:-:S04]  /*3580*/  @!P6 FMUL R99, R99, R99 ;  /* 0x000000636363e220 */ /* 0x008fc80000400000 */
[----:B------:R-:W-:Y:S01]  /*3590*/  FADD R97, R86, R99 ;  /* 0x0000006356617221 */ /* 0x000fe20000000000 */
[----:B------:R-:W-:Y:S01]  /*35a0*/  F2FP.BF16.F32.PACK_AB R85, R99, R98 ;  /* 0x000000626355723e */ /* 0x000fe200000010ff */
[----:B------:R-:W-:Y:S01]  /*35b0*/  @!P4 FMUL R74, R74, 0.5 ;  /* 0x3f0000004a4ac820 */ /* 0x000fe20000400000 */
[----:B------:R3:W4:Y:S01]  /*35c0*/  MUFU.EX2 R7, R10 ;  /* 0x0000000a00077308 */ /* 0x0007220000000800 */
[----:B--2---:R-:W-:Y:S01]  /*35d0*/  @!P5 FMUL R102, R102, R102 ;  /* 0x000000666666d220 */ /* 0x004fe20000400000 */
[----:B------:R-:W-:-:S06]  /*35e0*/  FADD R20, R20, R97 ;  /* 0x0000006114147221 */ /* 0x000fcc0000000000 */
[----:B------:R2:W5:Y:S01]  /*35f0*/  MUFU.EX2 R19, R74 ;  /* 0x0000004a00137308 */ /* 0x0005620000000800 */
[----:B-1----:R-:W-:Y:S01]  /*3600*/  @!P3 FMUL R103, R103, R103 ;  /* 0x000000676767b220 */ /* 0x002fe20000400000 */
[----:B---3--:R-:W-:Y:S01]  /*3610*/  FADD R10, R75, R90 ;  /* 0x0000005a4b0a7221 */ /* 0x008fe20000000000 */
[----:B------:R-:W-:Y:S02]  /*3620*/  F2FP.BF16.F32.PACK_AB R75, R82, R79 ;  /* 0x0000004f524b723e */ /* 0x000fe400000010ff */
[----:B------:R-:W-:Y:S01]  /*3630*/  FADD R92, R88, R103 ;  /* 0x00000067585c7221 */ /* 0x000fe20000000000 */
[----:B------:R-:W-:Y:S01]  /*3640*/  FADD R10, R10, R93 ;  /* 0x0000005d0a0a7221 */ /* 0x000fe20000000000 */
[----:B------:R-:W-:Y:S01]  /*3650*/  F2FP.BF16.F32.PACK_AB R79, R88, R87 ;  /* 0x00000057584f723e */ /* 0x000fe200000010ff */
[----:B--2---:R-:W-:Y:S01]  /*3660*/  FADD R74, R87, R102 ;  /* 0x00000066574a7221 */ /* 0x004fe20000000000 */
[----:B------:R-:W-:Y:S01]  /*3670*/  FADD R89, R89, R92 ;  /* 0x0000005c59597221 */ /* 0x000fe20000000000 */
[----:B----4-:R-:W-:Y:S01]  /*3680*/  @!P2 FMUL R7, R7, R7 ;  /* 0x000000070707a220 */ /* 0x010fe20000400000 */
[----:B------:R1:W2:Y:S01]  /*3690*/  SYNCS.PHASECHK.TRANS64.TRYWAIT P2, [UR7+0x15000], R9 ;  /* 0x01500009ff0075a7 */ /* 0x0002a20008040147 */
[----:B------:R-:W-:Y:S01]  /*36a0*/  FADD R21, R21, R74 ;  /* 0x0000004a15157221 */ /* 0x000fe20000000000 */
[----:B------:R-:W-:Y:S01]  /*36b0*/  FADD R89, R20, R89 ;  /* 0x0000005914597221 */ /* 0x000fe20000000000 */
[----:B------:R-:W-:Y:S01]  /*36c0*/  F2FP.BF16.F32.PACK_AB R74, R77, R76 ;  /* 0x0000004c4d4a723e */ /* 0x000fe200000010ff */
[----:B------:R-:W-:Y:S01]  /*36d0*/  FFMA R0, R7, R0, R22 ;  /* 0x0000000007007223 */ /* 0x000fe20000000016 */
[----:B------:R-:W-:Y:S01]  /*36e0*/  FADD R10, R10, R21 ;  /* 0x000000150a0a7221 */ /* 0x000fe20000000000 */
[----:B-----5:R-:W-:Y:S01]  /*36f0*/  @!P4 FMUL R19, R19, R19 ;  /* 0x000000131313c220 */ /* 0x020fe20000400000 */
[----:B------:R-:W-:Y:S01]  /*3700*/  F2FP.BF16.F32.PACK_AB R76, R81, R80 ;  /* 0x00000050514c723e */ /* 0x000fe200000010ff */
[----:B------:R-:W-:Y:S01]  /*3710*/  FMUL R24, R24, R7 ;  /* 0x0000000718187220 */ /* 0x000fe20000400000 */
[----:B------:R-:W-:Y:S01]  /*3720*/  FADD R10, R10, R89 ;  /* 0x000000590a0a7221 */ /* 0x000fe20000000000 */
[----:B------:R-:W-:Y:S01]  /*3730*/  F2FP.BF16.F32.PACK_AB R77, R86, R83 ;  /* 0x00000053564d723e */ /* 0x000fe200000010ff */
[-C--:B------:R-:W-:Y:S01]  /*3740*/  FMUL R25, R25, R7.reuse ;  /* 0x0000000719197220 */ /* 0x080fe20000400000 */
[-C--:B------:R-:W-:Y:S01]  /*3750*/  FMUL R28, R28, R7.reuse ;  /* 0x000000071c1c7220 */ /* 0x080fe20000400000 */
[----:B------:R-:W-:Y:S01]  /*3760*/  FFMA R2, R19, R2, R10 ;  /* 0x0000000213027223 */ /* 0x000fe2000000000a */
[-C--:B------:R-:W-:Y:S01]  /*3770*/  FMUL R29, R29, R7.reuse ;  /* 0x000000071d1d7220 */ /* 0x080fe20000400000 */
        /* <DEDUP_REMOVED lines=19> */
[----:B------:R-:W-:Y:S01]  /*38b0*/  FMUL R69, R69, R7 ;  /* 0x0000000745457220 */ /* 0x000fe20000400000 */
        /* <DEDUP_REMOVED lines=24> */
[----:B------:R-:W-:-:S02]  /*3a40*/  F2FP.BF16.F32.PACK_AB R80, R12, R11 ;  /* 0x0000000b0c50723e */ /* 0x000fc400000010ff */
[----:B------:R-:W-:Y:S02]  /*3a50*/  F2FP.BF16.F32.PACK_AB R81, R91, R90 ;  /* 0x0000005a5b51723e */ /* 0x000fe400000010ff */
[----:B------:R-:W-:Y:S02]  /*3a60*/  F2FP.BF16.F32.PACK_AB R82, R14, R13 ;  /* 0x0000000d0e52723e */ /* 0x000fe400000010ff */
[----:B------:R-:W-:Y:S02]  /*3a70*/  F2FP.BF16.F32.PACK_AB R83, R95, R94 ;  /* 0x0000005e5f53723e */ /* 0x000fe400000010ff */
[----:B------:R-:W-:Y:S01]  /*3a80*/  F2FP.BF16.F32.PACK_AB R86, R16, R17 ;  /* 0x000000111056723e */ /* 0x000fe200000010ff */
[----:B-12---:R-:W-:Y:S06]  /*3a90*/  @!P0 BRA `(.L_x_27) ;  /* 0x0000000000048947 */ /* 0x006fec0003800000 */
[----:B------:R-:W-:Y:S01]  /*3aa0*/  BPT.TRAP 0x1 ;  /* 0x000000040000795c */ /* 0x000fe20000300000 */
.L_x_27:
[----:B------:R-:W-:Y:S05]  /*3ab0*/  @P2 BRA `(.L_x_28) ;  /* 0x0000000000082947 */ /* 0x000fea0003800000 */
[----:B------:R-:W1:Y:S02]  /*3ac0*/  SYNCS.PHASECHK.TRANS64.TRYWAIT P2, [UR7+0x15000], R9 ;  /* 0x01500009ff0075a7 */ /* 0x000e640008040147 */
[----:B-1----:R-:W-:Y:S05]  /*3ad0*/  @!P2 BRA `(.L_x_29) ;  /* 0x00000030009ca947 */ /* 0x002fea0003800000 */
.L_x_28:
[----:B------:R-:W-:Y:S01]  /*3ae0*/  UIMAD UR10, UR11, 0x300, UR5 ;  /* 0x000003000b0a78a4 */ /* 0x000fe2000f8e0205 */
[----:B------:R-:W-:Y:S01]  /*3af0*/  WARPGROUP.ARRIVE ;  /* 0x00000000000079c5 */ /* 0x000fe20000000000 */
[----:B------:R-:W-:Y:S01]  /*3b00*/  UMOV UR15, 0x80000020 ;  /* 0x80000020000f7882 */ /* 0x000fe20000000000 */
[----:B------:R-:W-:-:S04]  /*3b10*/  F2FP.BF16.F32.PACK_AB R87, R103, R102 ;  /* 0x000000666757723e */ /* 0x000fc800000010ff */
[----:B------:R-:W-:Y:S02]  /*3b20*/  UMOV UR14, UR10 ;  /* 0x0000000a000e7c82 */ /* 0x000fe40008000000 */
        /* <DEDUP_REMOVED lines=8> */
[----:B------:R-:W-:Y:S01]  /*3bb0*/  UIADD3 UR10, UR10, 0xc0, URZ ;  /* 0x000000c00a0a7890 */ /* 0x000fe2000fffe03f */
[----:B------:R-:W-:Y:S02]  /*3bc0*/  WARPGROUP.DEPBAR.LE gsb0, 0x0 ;  /* 0x00008000000079c5 */ /* 0x000fe40000010000 */
[----:B------:R-:W-:-:S06]  /*3bd0*/  WARPGROUP.ARRIVE ;  /* 0x00000000000079c5 */ /* 0x000fcc0000000000 */
[----:B------:R-:W-:Y:S01]  /*3be0*/  HGMMA.64x96x16.F32.BF16 R24, R80, gdesc[UR12].tnspB, R24, gsb0 ;  /* 0x4160000c50187df0 */ /* 0x000fe20008001818 */
[----:B------:R-:W-:Y:S01]  /*3bf0*/  UMOV UR14, UR10 ;  /* 0x0000000a000e7c82 */ /* 0x000fe20008000000 */
[----:B------:R-:W-:Y:S01]  /*3c00*/  UMOV UR15, 0x80000020 ;  /* 0x80000020000f7882 */ /* 0x000fe20000000000 */
[----:B------:R-:W-:Y:S02]  /*3c10*/  WARPGROUP.DEPBAR.LE gsb0, 0x0 ;  /* 0x00008000000079c5 */ /* 0x000fe40000010000 */
[----:B------:R-:W-:-:S06]  /*3c20*/  WARPGROUP.ARRIVE ;  /* 0x00000000000079c5 */ /* 0x000fcc0000000000 */
[----:B------:R-:W-:Y:S03]  /*3c30*/  HGMMA.64x96x16.F32.BF16 R24, R84, gdesc[UR12].tnspB, R24, gsb0 ;  /* 0x4160000c54187df0 */ /* 0x000fe60008001818 */
[----:B------:R-:W-:Y:S02]  /*3c40*/  WARPGROUP.DEPBAR.LE gsb0, 0x0 ;  /* 0x00008000000079c5 */ /* 0x000fe40000010000 */
[----:B------:R-:W-:Y:S05]  /*3c50*/  @!P0 BRA `(.L_x_30) ;  /* 0x0000000000048947 */ /* 0x000fea0003800000 */
[----:B------:R-:W-:Y:S01]  /*3c60*/  BPT.TRAP 0x1 ;  /* 0x000000040000795c */ /* 0x000fe20000300000 */
.L_x_30:
[----:B------:R-:W-:-:S04]  /*3c70*/  ULEA UR7, UR4, UR36, 0x3 ;  /* 0x0000002404077291 */ /* 0x000fc8000f8e183f */
[----:B------:R-:W-:-:S04]  /*3c80*/  UIADD3 UR7, UR7, 0x15028, URZ ;  /* 0x0001502807077890 */ /* 0x000fc8000fffe03f */
[----:B------:R-:W-:-:S09]  /*3c90*/  UPRMT UR7, URZ, 0x654, UR7 ;  /* 0x000006543f077896 */ /* 0x000fd20008000007 */
[----:B------:R-:W-:Y:S01]  /*3ca0*/  SYNCS.ARRIVE.TRANS64.RED.A1T0 RZ, [UR7], RZ ;  /* 0x000000ffffff79a7 */ /* 0x000fe20008100407 */
[----:B------:R-:W-:Y:S05]  /*3cb0*/  @P1 BRA `(.L_x_31) ;  /* 0x0000000000041947 */ /* 0x000fea0003800000 */
[----:B------:R-:W-:Y:S01]  /*3cc0*/  BPT.TRAP 0x1 ;  /* 0x000000040000795c */ /* 0x000fe20000300000 */
.L_x_31:
[----:B------:R-:W-:-:S04]  /*3cd0*/  UIADD3 UR4, UR4, 0x1, URZ ;  /* 0x0000000104047890 */ /* 0x000fc8000fffe03f */
[----:B------:R-:W-:-:S04]  /*3ce0*/  UISETP.NE.AND UP0, UPT, UR4, 0x5, UPT ;  /* 0x000000050400788c */ /* 0x000fc8000bf05270 */
[----:B------:R-:W-:Y:S01]  /*3cf0*/  USEL UR7, UR4, URZ, UP0 ;  /* 0x0000003f04077287 */ /* 0x000fe20008000000 */
[----:B------:R-:W-:Y:S11]  /*3d00*/  @!P0 BRA `(.L_x_32) ;  /* 0x0000000000048947 */ /* 0x000ff60003800000 */
[----:B------:R-:W-:Y:S01]  /*3d10*/  BPT.TRAP 0x1 ;  /* 0x000000040000795c */ /* 0x000fe20000300000 */
.L_x_32:
[----:B------:R-:W-:-:S04]  /*3d20*/  ULEA UR4, UR7, UR36, 0x3 ;  /* 0x0000002407047291 */ /* 0x000fc8000f8e183f */
[----:B------:R-:W-:-:S04]  /*3d30*/  UIADD3 UR4, UR4, 0x15028, URZ ;  /* 0x0001502804047890 */ /* 0x000fc8000fffe03f */
[----:B------:R-:W-:-:S09]  /*3d40*/  UPRMT UR4, URZ, 0x654, UR4 ;  /* 0x000006543f047896 */ /* 0x000fd20008000004 */
[----:B------:R-:W-:Y:S01]  /*3d50*/  SYNCS.ARRIVE.TRANS64.RED.A1T0 RZ, [UR4], RZ ;  /* 0x000000ffffff79a7 */ /* 0x000fe20008100404 */
[----:B------:R-:W-:Y:S05]  /*3d60*/  @P1 BRA `(.L_x_33) ;  /* 0x0000000000041947 */ /* 0x000fea0003800000 */
[----:B------:R-:W-:Y:S01]  /*3d70*/  BPT.TRAP 0x1 ;  /* 0x000000040000795c */ /* 0x000fe20000300000 */
.L_x_33:
[----:B------:R-:W-:Y:S01]  /*3d80*/  UIADD3 UR4, UR7, 0x1, URZ ;  /* 0x0000000107047890 */ /* 0x000fe2000fffe03f */
[C---:B------:R-:W-:Y:S01]  /*3d90*/  ISETP.GT.AND P2, PT, R5.reuse, 0x2, PT ;  /* 0x000000020500780c */ /* 0x040fe20003f44270 */
[----:B------:R-:W-:Y:S01]  /*3da0*/  UIADD3 UR7, UR11, 0x1, URZ ;  /* 0x000000010b077890 */ /* 0x000fe2000fffe03f */
[----:B------:R-:W-:Y:S01]  /*3db0*/  IADD3 R5, R5, -0x1, RZ ;  /* 0xffffffff05057810 */ /* 0x000fe20007ffe0ff */
[----:B------:R-:W-:Y:S01]  /*3dc0*/  UISETP.NE.AND UP0, UPT, UR4, 0x5, UPT ;  /* 0x000000050400788c */ /* 0x000fe2000bf05270 */
[----:B------:R-:W-:Y:S01]  /*3dd0*/  IMAD.MOV.U32 R7, RZ, RZ, R3 ;  /* 0x000000ffff077224 */ /* 0x000fe200078e0003 */
[----:B------:R-:W-:Y:S01]  /*3de0*/  UISETP.NE.AND UP1, UPT, UR7, 0x5, UPT ;  /* 0x000000050700788c */ /* 0x000fe2000bf25270 */
[----:B-1----:R-:W-:Y:S01]  /*3df0*/  MOV R9, R4 ;  /* 0x0000000400097202 */ /* 0x002fe20000000f00 */
[----:B------:R-:W-:Y:S02]  /*3e00*/  USEL UR4, UR4, URZ, UP0 ;  /* 0x0000003f04047287 */ /* 0x000fe40008000000 */
[----:B------:R-:W-:-:S02]  /*3e10*/  USEL UR10, URZ, 0x1, UP1 ;  /* 0x000000013f0a7887 */ /* 0x000fc40008800000 */
[----:B------:R-:W-:-:S04]  /*3e20*/  USEL UR7, UR7, URZ, UP1 ;  /* 0x0000003f07077287 */ /* 0x000fc80008800000 */
[----:B------:R-:W-:Y:S01]  /*3e30*/  LOP3.LUT R6, R6, UR10, RZ, 0x3c, !PT ;  /* 0x0000000a06067c12 */ /* 0x000fe2000f8e3cff */
[----:B------:R-:W-:Y:S07]  /*3e40*/  @P2 BRA `(.L_x_34) ;  /* 0xffffffe400742947 */ /* 0x000fee000383ffff */
.L_x_23:
[----:B------:R-:W1:Y:S01]  /*3e50*/  SHFL.BFLY PT, R5, R0, 0x1, 0x1f ;  /* 0x0c201f0000057f89 */ /* 0x000e6200000e0000 */
[----:B------:R-:W-:Y:S01]  /*3e60*/  BSSY B0, `(.L_x_35) ;  /* 0x0000023000007945 */ /* 0x000fe20003800000 */
[----:B------:R-:W-:Y:S02]  /*3e70*/  MOV R9, 0x7f800000 ;  /* 0x7f80000000097802 */ /* 0x000fe40000000f00 */
[----:B------:R-:W2:Y:S01]  /*3e80*/  SHFL.BFLY PT, R7, R2, 0x1, 0x1f ;  /* 0x0c201f0002077f89 */ /* 0x000ea200000e0000 */
[----:B------:R-:W-:Y:S02]  /*3e90*/  MOV R10, 0x3f800000 ;  /* 0x3f800000000a7802 */ /* 0x000fe40000000f00 */
[----:B------:R-:W-:Y:S01]  /*3ea0*/  MOV R11, 0x7f800000 ;  /* 0x7f800000000b7802 */ /* 0x000fe20000000f00 */
[----:B-1----:R-:W-:Y:S01]  /*3eb0*/  FADD R5, R5, R0 ;  /* 0x0000000005057221 */ /* 0x002fe20000000000 */
[----:B--2---:R-:W-:-:S04]  /*3ec0*/  FADD R14, R7, R2 ;  /* 0x00000002070e7221 */ /* 0x004fc80000000000 */
[----:B------:R-:W1:Y:S04]  /*3ed0*/  SHFL.BFLY PT, R6, R5, 0x2, 0x1f ;  /* 0x0c401f0005067f89 */ /* 0x000e6800000e0000 */
[----:B------:R-:W2:Y:S01]  /*3ee0*/  SHFL.BFLY PT, R15, R14, 0x2, 0x1f ;  /* 0x0c401f000e0f7f89 */ /* 0x000ea200000e0000 */
[C---:B-1----:R-:W-:Y:S01]  /*3ef0*/  FSETP.NE.AND P0, PT, R5.reuse, -R6, PT ;  /* 0x800000060500720b */ /* 0x042fe20003f05000 */
[----:B------:R-:W-:Y:S01]  /*3f00*/  FADD R2, R5, R6 ;  /* 0x0000000605027221 */ /* 0x000fe20000000000 */
[----:B------:R-:W-:Y:S02]  /*3f10*/  IMAD.MOV.U32 R6, RZ, RZ, 0x3f800000 ;  /* 0x3f800000ff067424 */ /* 0x000fe400078e00ff */
[----:B--2---:R-:W-:-:S09]  /*3f20*/  FADD R8, R14, R15 ;  /* 0x0000000f0e087221 */ /* 0x004fd20000000000 */
[----:B------:R-:W-:Y:S05]  /*3f30*/  @!P0 BRA `(.L_x_36) ;  /* 0x0000000000548947 */ /* 0x000fea0003800000 */
[----:B------:R-:W-:Y:S01]  /*3f40*/  IADD3 R0, R2, 0x1800000, RZ ;  /* 0x0180000002007810 */ /* 0x000fe20007ffe0ff */
[----:B------:R-:W-:Y:S03]  /*3f50*/  BSSY B1, `(.L_x_37) ;  /* 0x000000c000017945 */ /* 0x000fe60003800000 */
[----:B------:R-:W-:-:S04]  /*3f60*/  LOP3.LUT R0, R0, 0x7f800000, RZ, 0xc0, !PT ;  /* 0x7f80000000007812 */ /* 0x000fc800078ec0ff */
[----:B------:R-:W-:-:S13]  /*3f70*/  ISETP.GT.U32.AND P0, PT, R0, 0x1ffffff, PT ;  /* 0x01ffffff0000780c */ /* 0x000fda0003f04070 */
[----:B------:R-:W-:Y:S05]  /*3f80*/  @P0 BRA `(.L_x_38) ;  /* 0x0000000000100947 */ /* 0x000fea0003800000 */
[----:B------:R-:W-:-:S07]  /*3f90*/  MOV R13, 0x3fb0 ;  /* 0x00003fb0000d7802 */ /* 0x000fce0000000f00 */
[----:B------:R-:W-:Y:S05]  /*3fa0*/  CALL.REL.NOINC `($__internal_0_$__cuda_sm20_rcp_rn_f32_slowpath) ;  /* 0x0000003000107944 */ /* 0x000fea0003c00000 */
[----:B------:R-:W-:Y:S01]  /*3fb0*/  MOV R6, R5 ;  /* 0x0000000500067202 */ /* 0x000fe20000000f00 */
[----:B------:R-:W-:Y:S06]  /*3fc0*/  BRA `(.L_x_39) ;  /* 0x0000000000107947 */ /* 0x000fec0003800000 */
.L_x_38:
[----:B------:R-:W1:Y:S02]  /*3fd0*/  MUFU.RCP R5, R2 ;  /* 0x0000000200057308 */ /* 0x000e640000001000 */
[----:B-1----:R-:W-:-:S04]  /*3fe0*/  FFMA R0, R2, R5, -1 ;  /* 0xbf80000002007423 */ /* 0x002fc80000000005 */
[----:B------:R-:W-:-:S04]  /*3ff0*/  FADD.FTZ R0, -R0, -RZ ;  /* 0x800000ff00007221 */ /* 0x000fc80000010100 */
[----:B------:R-:W-:-:S07]  /*4000*/  FFMA R6, R5, R0, R5 ;  /* 0x0000000005067223 */ /* 0x000fce0000000005 */
.L_x_39:
[----:B------:R-:W-:Y:S05]  /*4010*/  BSYNC B1 ;  /* 0x0000000000017941 */ /* 0x000fea0003800000 */
.L_x_37:
[----:B------:R-:W-:Y:S01]  /*4020*/  FSETP.GEU.AND P0, PT, |R2|, 1.175494350822287508e-38, PT ;  /* 0x008000000200780b */ /* 0x000fe20003f0e200 */
[----:B------:R-:W-:-:S12]  /*4030*/  ULDC UR4, c[0x0][0x600] ;  /* 0x0001800000047ab9 */ /* 0x000fd80000000800 */
[----:B------:R-:W-:-:S04]  /*4040*/  @!P0 FMUL R2, R2, 16777216 ;  /* 0x4b80000002028820 */ /* 0x000fc80000400000 */
[----:B------:R-:W1:Y:S02]  /*4050*/  MUFU.LG2 R0, R2 ;  /* 0x0000000200007308 */ /* 0x000e640000000c00 */
[----:B-1----:R-:W-:-:S04]  /*4060*/  @!P0 FADD R0, R0, -24 ;  /* 0xc1c0000000008421 */ /* 0x002fc80000000000 */
[----:B------:R-:W-:-:S04]  /*4070*/  FMUL R0, R0, 0.69314718246459960938 ;  /* 0x3f31721800007820 */ /* 0x000fc80000400000 */
[----:B------:R-:W-:-:S07]  /*4080*/  FFMA R11, R3, UR4, R0 ;  /* 0x00000004030b7c23 */ /* 0x000fce0008000000 */
.L_x_36:
[----:B------:R-:W-:Y:S05]  /*4090*/  BSYNC B0 ;  /* 0x0000000000007941 */ /* 0x000fea0003800000 */
.L_x_35:
[----:B------:R-:W-:Y:S01]  /*40a0*/  FSETP.NE.AND P0, PT, R14, -R15, PT ;  /* 0x8000000f0e00720b */ /* 0x000fe20003f05000 */
[----:B------:R-:W-:Y:S01]  /*40b0*/  ULDC UR4, c[0x0][0x608] ;  /* 0x0001820000047ab9 */ /* 0x000fe20000000800 */
[----:B------:R-:W-:Y:S01]  /*40c0*/  BSSY B0, `(.L_x_40) ;  /* 0x0000031000007945 */ /* 0x000fe20003800000 */
[----:B------:R-:W-:-:S04]  /*40d0*/  FMUL R6, R6, UR4 ;  /* 0x0000000406067c20 */ /* 0x000fc80008400000 */
        /* <DEDUP_REMOVED lines=24> */
[----:B------:R-:W-:Y:S06]  /*4260*/  @!P0 BRA `(.L_x_41) ;  /* 0x0000000000588947 */ /* 0x000fec0003800000 */
[----:B------:R-:W-:Y:S01]  /*4270*/  VIADD R0, R8, 0x1800000 ;  /* 0x0180000008007836 */ /* 0x000fe20000000000 */
[----:B------:R-:W-:Y:S04]  /*4280*/  BSSY B1, `(.L_x_42) ;  /* 0x000000d000017945 */ /* 0x000fe80003800000 */
[----:B------:R-:W-:-:S04]  /*4290*/  LOP3.LUT R0, R0, 0x7f800000, RZ, 0xc0, !PT ;  /* 0x7f80000000007812 */ /* 0x000fc800078ec0ff */
[----:B------:R-:W-:-:S13]  /*42a0*/  ISETP.GT.U32.AND P0, PT, R0, 0x1ffffff, PT ;  /* 0x01ffffff0000780c */ /* 0x000fda0003f04070 */
[----:B------:R-:W-:Y:S05]  /*42b0*/  @P0 BRA `(.L_x_43) ;  /* 0x0000000000140947 */ /* 0x000fea0003800000 */
[----:B------:R-:W-:Y:S02]  /*42c0*/  MOV R2, R8 ;  /* 0x0000000800027202 */ /* 0x000fe40000000f00 */
[----:B------:R-:W-:-:S07]  /*42d0*/  MOV R13, 0x42f0 ;  /* 0x000042f0000d7802 */ /* 0x000fce0000000f00 */
[----:B------:R-:W-:Y:S05]  /*42e0*/  CALL.REL.NOINC `($__internal_0_$__cuda_sm20_rcp_rn_f32_slowpath) ;  /* 0x0000002c00407944 */ /* 0x000fea0003c00000 */
[----:B------:R-:W-:Y:S01]  /*42f0*/  MOV R10, R5 ;  /* 0x00000005000a7202 */ /* 0x000fe20000000f00 */
[----:B------:R-:W-:Y:S06]  /*4300*/  BRA `(.L_x_44) ;  /* 0x0000000000107947 */ /* 0x000fec0003800000 */
.L_x_43:
[----:B------:R-:W1:Y:S02]  /*4310*/  MUFU.RCP R3, R8 ;  /* 0x0000000800037308 */ /* 0x000e640000001000 */
[----:B-1----:R-:W-:-:S04]  /*4320*/  FFMA R0, R8, R3, -1 ;  /* 0xbf80000008007423 */ /* 0x002fc80000000003 */
[----:B------:R-:W-:-:S04]  /*4330*/  FADD.FTZ R0, -R0, -RZ ;  /* 0x800000ff00007221 */ /* 0x000fc80000010100 */
[----:B------:R-:W-:-:S07]  /*4340*/  FFMA R10, R3, R0, R3 ;  /* 0x00000000030a7223 */ /* 0x000fce0000000003 */
.L_x_44:
[----:B------:R-:W-:Y:S05]  /*4350*/  BSYNC B1 ;  /* 0x0000000000017941 */ /* 0x000fea0003800000 */
.L_x_42:
[----:B------:R-:W-:Y:S01]  /*4360*/  FSETP.GEU.AND P0, PT, |R8|, 1.175494350822287508e-38, PT ;  /* 0x008000000800780b */ /* 0x000fe20003f0e200 */
[----:B------:R-:W-:-:S12]  /*4370*/  ULDC UR4, c[0x0][0x600] ;  /* 0x0001800000047ab9 */ /* 0x000fd80000000800 */
[----:B------:R-:W-:-:S04]  /*4380*/  @!P0 FMUL R8, R8, 16777216 ;  /* 0x4b80000008088820 */ /* 0x000fc80000400000 */
[----:B------:R-:W1:Y:S02]  /*4390*/  MUFU.LG2 R0, R8 ;  /* 0x0000000800007308 */ /* 0x000e640000000c00 */
[----:B-1----:R-:W-:-:S04]  /*43a0*/  @!P0 FADD R0, R0, -24 ;  /* 0xc1c0000000008421 */ /* 0x002fc80000000000 */
[----:B------:R-:W-:-:S04]  /*43b0*/  FMUL R9, R0, 0.69314718246459960938 ;  /* 0x3f31721800097820 */ /* 0x000fc80000400000 */
[----:B------:R-:W-:-:S07]  /*43c0*/  FFMA R9, R4, UR4, R9 ;  /* 0x0000000404097c23 */ /* 0x000fce0008000009 */
.L_x_41:
[----:B------:R-:W-:Y:S05]  /*43d0*/  BSYNC B0 ;  /* 0x0000000000007941 */ /* 0x000fea0003800000 */
.L_x_40:
[----:B------:R-:W-:Y:S01]  /*43e0*/  UIADD3 UR4, UR37, -0x1, URZ ;  /* 0xffffffff25047890 */ /* 0x000fe2000fffe03f */
[----:B------:R-:W1:Y:S01]  /*43f0*/  S2R R2, SR_TID.X ;  /* 0x0000000000027919 */ /* 0x000e620000002100 */
[----:B------:R-:W-:Y:S01]  /*4400*/  ULDC UR5, c[0x0][0x608] ;  /* 0x0001820000057ab9 */ /* 0x000fe20000000800 */
[----:B------:R-:W-:Y:S01]  /*4410*/  ULDC.64 UR8, c[0x0][0x208] ;  /* 0x0000820000087ab9 */ /* 0x000fe20000000a00 */
[----:B------:R-:W-:Y:S02]  /*4420*/  FMUL R10, R10, UR5 ;  /* 0x000000050a0a7c20 */ /* 0x000fe40008400000 */
[----:B------:R-:W-:Y:S01]  /*4430*/  ISETP.NE.AND P0, PT, RZ, UR4, PT ;  /* 0x00000004ff007c0c */ /* 0x000fe2000bf05270 */
[----:B------:R-:W-:-:S03]  /*4440*/  ULEA UR4, UR37, UR36, 0x3 ;  /* 0x0000002425047291 */ /* 0x000fc6000f8e183f */
[----:B------:R-:W-:-:S04]  /*4450*/  SEL R0, RZ, 0x1, P0 ;  /* 0x00000001ff007807 */ /* 0x000fc80000000000 */
[----:B------:R-:W-:-:S04]  /*4460*/  SHF.L.U32 R0, R0, 0x1f, RZ ;  /* 0x0000001f00007819 */ /* 0x000fc800000006ff */
[----:B------:R-:W2:Y:S01]  /*4470*/  SYNCS.PHASECHK.TRANS64.TRYWAIT P0, [UR4+0x15098], R0 ;  /* 0x01509800ff0075a7 */ /* 0x000ea20008000144 */
[C---:B-1----:R-:W-:Y:S02]  /*4480*/  LOP3.LUT P1, RZ, R2.reuse, 0x3, RZ, 0xc0, !PT ;  /* 0x0000000302ff7812 */ /* 0x042fe4000782c0ff */
[----:B------:R-:W-:Y:S01]  /*4490*/  LOP3.LUT R16, R2, 0x7f, RZ, 0xc0, !PT ;  /* 0x0000007f02107812 */ /* 0x000fe200078ec0ff */
[----:B--2---:R-:W-:Y:S10]  /*44a0*/  @!P0 BRA `(.L_x_45) ;  /* 0x0000002800408947 */ /* 0x004ff40003800000 */
.L_x_96:
[----:B------:R-:W-:Y:S01]  /*44b0*/  USHF.L.U32 UR42, UR42, 0x6, URZ ;  /* 0x000000062a2a7899 */ /* 0x000fe2000800063f */
[----:B------:R-:W-:Y:S01]  /*44c0*/  BSSY B0, `(.L_x_46) ;  /* 0x0000018000007945 */ /* 0x000fe20003800000 */
[----:B------:R-:W-:-:S03]  /*44d0*/  SHF.R.U32.HI R17, RZ, 0x5, R16 ;  /* 0x00000005ff117819 */ /* 0x000fc60000011610 */
[----:B------:R-:W-:Y:S07]  /*44e0*/  @P1 BRA `(.L_x_47) ;  /* 0x0000000000541947 */ /* 0x000fee0003800000 */
[----:B------:R-:W2:Y:S01]  /*44f0*/  S2UR UR4, SR_CTAID.Y ;  /* 0x00000000000479c3 */ /* 0x000ea20000002600 */
[----:B-1----:R-:W-:Y:S01]  /*4500*/  SHF.R.U32.HI R0, RZ, 0x2, R2 ;  /* 0x00000002ff007819 */ /* 0x002fe20000011602 */
[----:B------:R-:W-:Y:S01]  /*4510*/  ULDC.64 UR6, c[0x0][0x688] ;  /* 0x0001a20000067ab9 */ /* 0x000fe20000000a00 */
[----:B------:R-:W-:Y:S02]  /*4520*/  SHF.L.U32 R3, R17, 0x4, RZ ;  /* 0x0000000411037819 */ /* 0x000fe400000006ff */
[----:B------:R-:W-:-:S03]  /*4530*/  LOP3.LUT R0, R0, 0x7, RZ, 0xc0, !PT ;  /* 0x0000000700007812 */ /* 0x000fc600078ec0ff */
[----:B------:R-:W1:Y:S01]  /*4540*/  S2UR UR5, SR_CTAID.Z ;  /* 0x00000000000579c3 */ /* 0x000e620000002700 */
[----:B------:R-:W-:-:S04]  /*4550*/  LOP3.LUT R0, R3, 0xfffffff0, R0, 0xe2, !PT ;  /* 0xfffffff003007812 */ /* 0x000fc800078ee200 */
[----:B------:R-:W-:-:S05]  /*4560*/  IADD3 R3, R0, UR42, RZ ;  /* 0x0000002a00037c10 */ /* 0x000fca000fffe0ff */
[----:B------:R-:W-:Y:S01]  /*4570*/  VIADD R2, R3, 0x8 ;  /* 0x0000000803027836 */ /* 0x000fe20000000000 */
[----:B--2---:R-:W-:-:S04]  /*4580*/  UIMAD UR4, UR4, UR6, UR42 ;  /* 0x00000006040472a4 */ /* 0x004fc8000f8e022a */
[----:B-1----:R-:W-:-:S03]  /*4590*/  UIMAD UR4, UR5, UR7, UR4 ;  /* 0x00000007050472a4 */ /* 0x002fc6000f8e0204 */
[----:B------:R-:W-:Y:S02]  /*45a0*/  ULDC UR5, c[0x0][0x288] ;  /* 0x0000a20000057ab9 */ /* 0x000fe40000000800 */
[----:B------:R-:W-:Y:S02]  /*45b0*/  ISETP.GE.U32.AND P0, PT, R3, UR5, PT ;  /* 0x0000000503007c0c */ /* 0x000fe4000bf06070 */
[----:B------:R-:W-:Y:S02]  /*45c0*/  IADD3 R0, P2, R0, UR4, RZ ;  /* 0x0000000400007c10 */ /* 0x000fe4000ff5e0ff */
[----:B------:R-:W-:Y:S01]  /*45d0*/  ISETP.GE.U32.AND P1, PT, R2, UR5, PT ;  /* 0x0000000502007c0c */ /* 0x000fe2000bf26070 */
[----:B------:R-:W-:Y:S01]  /*45e0*/  ULDC.64 UR4, c[0x0][0x680] ;  /* 0x0001a00000047ab9 */ /* 0x000fe20000000a00 */
[----:B------:R-:W-:Y:S02]  /*45f0*/  IADD3.X R3, RZ, RZ, RZ, P2, !PT ;  /* 0x000000ffff037210 */ /* 0x000fe400017fe4ff */
[----:B------:R-:W-:-:S04]  /*4600*/  LEA R2, P2, R0, UR4, 0x2 ;  /* 0x0000000400027c11 */ /* 0x000fc8000f8410ff */
[----:B------:R-:W-:-:S05]  /*4610*/  LEA.HI.X R3, R0, UR5, R3, 0x2, P2 ;  /* 0x0000000500037c11 */ /* 0x000fca00090f1403 */
[----:B------:R2:W-:Y:S04]  /*4620*/  @!P0 STG.E desc[UR8][R2.64], R11 ;  /* 0x0000000b02008986 */ /* 0x0005e8000c101908 */
[----:B------:R2:W-:Y:S02]  /*4630*/  @!P1 STG.E desc[UR8][R2.64+0x20], R9 ;  /* 0x0000200902009986 */ /* 0x0005e4000c101908 */
.L_x_47:
[----:B------:R-:W-:Y:S05]  /*4640*/  BSYNC B0 ;  /* 0x0000000000007941 */ /* 0x000fea0003800000 */
.L_x_46:
[----:B------:R-:W-:Y:S01]  /*4650*/  ULDC.64 UR4, c[0x0][0x730] ;  /* 0x0001cc0000047ab9 */ /* 0x000fe20000000a00 */
[-C--:B------:R-:W-:Y:S01]  /*4660*/  FMUL R26, R26, R10.reuse ;  /* 0x0000000a1a1a7220 */ /* 0x080fe20000400000 */
[----:B------:R-:W-:Y:S01]  /*4670*/  ISETP.NE.U32.AND P0, PT, RZ, UR4, PT ;  /* 0x00000004ff007c0c */ /* 0x000fe2000bf05070 */
[-C--:B------:R-:W-:Y:S01]  /*4680*/  FMUL R94, R27, R10.reuse ;  /* 0x0000000a1b5e7220 */ /* 0x080fe20000400000 */
[-C--:B------:R-:W-:Y:S01]  /*4690*/  FMUL R30, R30, R10.reuse ;  /* 0x0000000a1e1e7220 */ /* 0x080fe20000400000 */
[-C--:B------:R-:W-:Y:S01]  /*46a0*/  FMUL R96, R31, R10.reuse ;  /* 0x0000000a1f607220 */ /* 0x080fe20000400000 */
[----:B------:R-:W-:Y:S01]  /*46b0*/  ISETP.NE.AND.EX P0, PT, RZ, UR5, PT, P0 ;  /* 0x00000005ff007c0c */ /* 0x000fe2000bf05300 */
        /* <DEDUP_REMOVED lines=20> */
[----:B------:R-:W-:Y:S06]  /*4800*/  @P0 BRA `(.L_x_48) ;  /* 0x0000000000200947 */ /* 0x000fec0003800000 */
[----:B------:R-:W-:Y:S02]  /*4810*/  ULDC.64 UR4, c[0x0][0x728] ;  /* 0x0001ca0000047ab9 */ /* 0x000fe40000000a00 */
[----:B------:R-:W-:-:S04]  /*4820*/  ISETP.NE.U32.AND P0, PT, RZ, UR4, PT ;  /* 0x00000004ff007c0c */ /* 0x000fc8000bf05070 */
[----:B------:R-:W-:-:S13]  /*4830*/  ISETP.NE.AND.EX P0, PT, RZ, UR5, PT, P0 ;  /* 0x00000005ff007c0c */ /* 0x000fda000bf05300 */
[----:B------:R-:W-:Y:S05]  /*4840*/  @!P0 BRA `(.L_x_49) ;  /* 0x00000000000c8947 */ /* 0x000fea0003800000 */
[----:B-12---:R-:W1:Y:S02]  /*4850*/  LDC.64 R2, c[0x0][0x728] ;  /* 0x0001ca00ff027b82 */ /* 0x006e640000000a00 */
[----:B-1----:R4:W5:Y:S01]  /*4860*/  LDG.E R2, desc[UR8][R2.64] ;  /* 0x0000000802027981 */ /* 0x002962000c1e1900 */
[----:B------:R-:W-:Y:S05]  /*4870*/  BRA `(.L_x_48) ;  /* 0x0000000000047947 */ /* 0x000fea0003800000 */
.L_x_49:
[----:B--2---:R-:W3:Y:S02]  /*4880*/  LDC R2, c[0x0][0x720] ;  /* 0x0001c800ff027b82 */ /* 0x004ee40000000800 */
.L_x_48:
[----:B-1----:R-:W-:Y:S02]  /*4890*/  MOV R0, RZ ;  /* 0x000000ff00007202 */ /* 0x002fe40000000f00 */
[----:B---3-5:R-:W-:Y:S02]  /*48a0*/  MOV R51, R2 ;  /* 0x0000000200337202 */ /* 0x028fe40000000f00 */
[----:B------:R-:W-:-:S13]  /*48b0*/  LOP3.LUT P0, RZ, R0, 0x1bf, RZ, 0xc0, !PT ;  /* 0x000001bf00ff7812 */ /* 0x000fda000780c0ff */
[----:B------:R-:W-:Y:S05]  /*48c0*/  @!P0 BRA `(.L_x_50) ;  /* 0x0000000000408947 */ /* 0x000fea0003800000 */
[----:B------:R-:W-:Y:S01]  /*48d0*/  MOV R0, 0x0 ;  /* 0x0000000000007802 */ /* 0x000fe20000000f00 */
[----:B------:R-:W-:Y:S01]  /*48e0*/  ULDC.64 UR4, c[0x4][0x70] ;  /* 0x01001c0000047ab9 */ /* 0x000fe20000000a00 */
[----:B------:R-:W-:Y:S01]  /*48f0*/  ULDC.64 UR6, c[0x4][0x8] ;  /* 0x0100020000067ab9 */ /* 0x000fe20000000a00 */
[----:B------:R-:W-:Y:S01]  /*4900*/  MOV R4, UR4 ;  /* 0x0000000400047c02 */ /* 0x000fe20008000f00 */
[----:B--2-4-:R1:W2:Y:S01]  /*4910*/  LDC.64 R2, c[0x4][R0] ;  /* 0x0100000000027b82 */ /* 0x0142a20000000a00 */
[----:B------:R-:W-:Y:S01]  /*4920*/  MOV R5, UR5 ;  /* 0x0000000500057c02 */ /* 0x000fe20008000f00 */
[----:B------:R-:W-:Y:S01]  /*4930*/  ULDC.64 UR4, c[0x4][0x78] ;  /* 0x01001e0000047ab9 */ /* 0x000fe20000000a00 */
[----:B------:R-:W-:Y:S01]  /*4940*/  MOV R10, UR6 ;  /* 0x00000006000a7c02 */ /* 0x000fe20008000f00 */
[----:B------:R-:W-:Y:S01]  /*4950*/  IMAD.U32 R6, RZ, RZ, UR4 ;  /* 0x00000004ff067e24 */ /* 0x000fe2000f8e00ff */
[----:B------:R-:W-:Y:S01]  /*4960*/  MOV R7, UR5 ;  /* 0x0000000500077c02 */ /* 0x000fe20008000f00 */
[----:B------:R-:W-:Y:S01]  /*4970*/  IMAD.MOV.U32 R12, RZ, RZ, 0x1 ;  /* 0x00000001ff0c7424 */ /* 0x000fe200078e00ff */
[----:B------:R-:W-:-:S02]  /*4980*/  MOV R11, UR7 ;  /* 0x00000007000b7c02 */ /* 0x000fc40008000f00 */
[----:B------:R-:W-:Y:S02]  /*4990*/  MOV R8, 0x70 ;  /* 0x0000007000087802 */ /* 0x000fe40000000f00 */
[----:B-1----:R-:W-:-:S07]  /*49a0*/  MOV R13, RZ ;  /* 0x000000ff000d7202 */ /* 0x002fce0000000f00 */
[----:B------:R-:W-:-:S07]  /*49b0*/  LEPC R20, `(.L_x_50) ;  /* 0x000000001014794e */ /* 0x000fce0000000000 */
[----:B--2---:R-:W-:Y:S05]  /*49c0*/  CALL.ABS.NOINC R2 ;  /* 0x0000000002007343 */ /* 0x004fea0003c00000 */
.L_x_50:
[----:B------:R-:W-:Y:S01]  /*49d0*/  UIADD3 UR4, UR37, -0x1, URZ ;  /* 0xffffffff25047890 */ /* 0x000fe2000fffe03f */
[----:B------:R-:W-:-:S05]  /*49e0*/  MOV R18, UR36 ;  /* 0x0000002400127c02 */ /* 0x000fca0008000f00 */
[----:B--2-4-:R-:W-:-:S05]  /*49f0*/  MOV R3, UR4 ;  /* 0x0000000400037c02 */ /* 0x014fca0008000f00 */
[----:B------:R-:W-:-:S05]  /*4a00*/  IMAD R18, R3, 0x2200, R18 ;  /* 0x0000220003127824 */ /* 0x000fca00078e0212 */
[----:B------:R-:W-:-:S13]  /*4a10*/  LOP3.LUT P0, RZ, R18, 0x1b0, RZ, 0xc0, !PT ;  /* 0x000001b012ff7812 */ /* 0x000fda000780c0ff */
[----:B------:R-:W-:Y:S05]  /*4a20*/  @!P0 BRA `(.L_x_51) ;  /* 0x0000000000408947 */ /* 0x000fea0003800000 */
[----:B------:R-:W-:Y:S01]  /*4a30*/  MOV R0, 0x0 ;  /* 0x0000000000007802 */ /* 0x000fe20000000f00 */
[----:B------:R-:W-:Y:S01]  /*4a40*/  ULDC.64 UR4, c[0x4][0x70] ;  /* 0x01001c0000047ab9 */ /* 0x000fe20000000a00 */
[----:B------:R-:W-:Y:S01]  /*4a50*/  ULDC.64 UR6, c[0x4][0x78] ;  /* 0x01001e0000067ab9 */ /* 0x000fe20000000a00 */
[----:B------:R-:W-:Y:S01]  /*4a60*/  MOV R4, UR4 ;  /* 0x0000000400047c02 */ /* 0x000fe20008000f00 */
[----:B------:R1:W2:Y:S01]  /*4a70*/  LDC.64 R2, c[0x4][R0] ;  /* 0x0100000000027b82 */ /* 0x0002a20000000a00 */
[----:B------:R-:W-:Y:S01]  /*4a80*/  IMAD.U32 R5, RZ, RZ, UR5 ;  /* 0x00000005ff057e24 */ /* 0x000fe2000f8e00ff */
[----:B------:R-:W-:Y:S01]  /*4a90*/  ULDC.64 UR4, c[0x4][0x10] ;  /* 0x0100040000047ab9 */ /* 0x000fe20000000a00 */
[----:B------:R-:W-:Y:S01]  /*4aa0*/  MOV R6, UR6 ;  /* 0x0000000600067c02 */ /* 0x000fe20008000f00 */
[----:B------:R-:W-:Y:S01]  /*4ab0*/  IMAD.MOV.U32 R8, RZ, RZ, 0x70 ;  /* 0x00000070ff087424 */ /* 0x000fe200078e00ff */
[----:B------:R-:W-:Y:S02]  /*4ac0*/  MOV R7, UR7 ;  /* 0x0000000700077c02 */ /* 0x000fe40008000f00 */
[----:B------:R-:W-:-:S02]  /*4ad0*/  MOV R10, UR4 ;  /* 0x00000004000a7c02 */ /* 0x000fc40008000f00 */
[----:B------:R-:W-:Y:S02]  /*4ae0*/  MOV R11, UR5 ;  /* 0x00000005000b7c02 */ /* 0x000fe40008000f00 */
[----:B------:R-:W-:Y:S02]  /*4af0*/  MOV R12, 0x1 ;  /* 0x00000001000c7802 */ /* 0x000fe40000000f00 */
[----:B-1----:R-:W-:-:S07]  /*4b00*/  MOV R13, RZ ;  /* 0x000000ff000d7202 */ /* 0x002fce0000000f00 */
[----:B------:R-:W-:-:S07]  /*4b10*/  LEPC R20, `(.L_x_51) ;  /* 0x000000001014794e */ /* 0x000fce0000000000 */
[----:B--2---:R-:W-:Y:S05]  /*4b20*/  CALL.ABS.NOINC R2 ;  /* 0x0000000002007343 */ /* 0x004fea0003c00000 */
.L_x_51:
[----:B------:R-:W1:Y:S01]  /*4b30*/  S2R R5, SR_TID.X ;  /* 0x0000000000057919 */ /* 0x000e620000002100 */
[----:B------:R-:W-:Y:S01]  /*4b40*/  ULDC.64 UR4, c[0x0][0x730] ;  /* 0x0001cc0000047ab9 */ /* 0x000fe20000000a00 */
[----:B------:R-:W-:Y:S02]  /*4b50*/  IADD3 R16, R16, 0x1f, RZ ;  /* 0x0000001f10107810 */ /* 0x000fe40007ffe0ff */
[----:B------:R-:W-:Y:S02]  /*4b60*/  ISETP.NE.U32.AND P0, PT, RZ, UR4, PT ;  /* 0x00000004ff007c0c */ /* 0x000fe4000bf05070 */
[----:B------:R-:W-:Y:S02]  /*4b70*/  ISETP.GT.U32.AND P1, PT, R16, 0x3e, PT ;  /* 0x0000003e1000780c */ /* 0x000fe40003f24070 */
[----:B------:R-:W-:-:S13]  /*4b80*/  ISETP.NE.AND.EX P0, PT, RZ, UR5, PT, P0 ;  /* 0x00000005ff007c0c */ /* 0x000fda000bf05300 */
[----:B------:R-:W2:Y:S01]  /*4b90*/  @P0 LDC R51, c[0x0][0x720] ;  /* 0x0001c800ff330b82 */ /* 0x000ea20000000800 */
[C---:B-1----:R-:W-:Y:S02]  /*4ba0*/  SHF.L.U32 R0, R5.reuse, 0x5, RZ ;  /* 0x0000000505007819 */ /* 0x042fe400000006ff */
[----:B------:R-:W-:Y:S02]  /*4bb0*/  SHF.R.U32.HI R3, RZ, 0x1, R5 ;  /* 0x00000001ff037819 */ /* 0x000fe40000011605 */
[C---:B------:R-:W-:Y:S02]  /*4bc0*/  LOP3.LUT R2, R0.reuse, 0xc0, RZ, 0xc0, !PT ;  /* 0x000000c000027812 */ /* 0x040fe400078ec0ff */
[----:B------:R-:W-:Y:S02]  /*4bd0*/  LOP3.LUT R4, R0, 0x20, RZ, 0xc0, !PT ;  /* 0x0000002000047812 */ /* 0x000fe400078ec0ff */
[----:B------:R-:W-:Y:S02]  /*4be0*/  LOP3.LUT R2, R2, 0x8, R3, 0xf8, !PT ;  /* 0x0000000802027812 */ /* 0x000fe400078ef803 */
[----:B------:R-:W-:Y:S01]  /*4bf0*/  SHF.L.U32 R3, R5, 0x2, RZ ;  /* 0x0000000205037819 */ /* 0x000fe200000006ff */
[----:B------:R-:W-:Y:S01]  /*4c00*/  IMAD R4, R17, 0x200, R4 ;  /* 0x0000020011047824 */ /* 0x000fe200078e0204 */
[----:B------:R-:W-:Y:S01]  /*4c10*/  LOP3.LUT R0, R0, 0x100, RZ, 0xc0, !PT ;  /* 0x0000010000007812 */ /* 0x000fe200078ec0ff */
[-C--:B--2---:R-:W-:Y:S01]  /*4c20*/  FMUL R9, R72, R51.reuse ;  /* 0x0000003348097220 */ /* 0x084fe20000400000 */
[----:B------:R-:W-:Y:S01]  /*4c30*/  LOP3.LUT R3, R2, 0x18, R3, 0x78, !PT ;  /* 0x0000001802037812 */ /* 0x000fe200078e7803 */
[-C--:B------:R-:W-:Y:S01]  /*4c40*/  FMUL R6, R30, R51.reuse ;  /* 0x000000331e067220 */ /* 0x080fe20000400000 */
[----:B------:R-:W-:Y:S01]  /*4c50*/  LOP3.LUT P0, RZ, R5, 0x4, RZ, 0xc0, !PT ;  /* 0x0000000405ff7812 */ /* 0x000fe2000780c0ff */
[-C--:B------:R-:W-:Y:S01]  /*4c60*/  FMUL R5, R22, R51.reuse ;  /* 0x0000003316057220 */ /* 0x080fe20000400000 */
[----:B------:R-:W-:Y:S01]  /*4c70*/  IADD3 R3, R3, R4, R0 ;  /* 0x0000000403037210 */ /* 0x000fe20007ffe000 */
        /* <DEDUP_REMOVED lines=14> */
[----:B------:R-:W-:Y:S01]  /*4d60*/  F2FP.BF16.F32.PACK_AB R52, R5, R0 ;  /* 0x000000000534723e */ /* 0x000fe200000010ff */
[-C--:B------:R-:W-:Y:S01]  /*4d70*/  FMUL R35, R54, R51.reuse ;  /* 0x0000003336237220 */ /* 0x080fe20000400000 */
[----:B------:R-:W-:Y:S01]  /*4d80*/  MOV R0, 0x10 ;  /* 0x0000001000007802 */ /* 0x000fe20000000f00 */
[-C--:B------:R-:W-:Y:S01]  /*4d90*/  FMUL R21, R40, R51.reuse ;  /* 0x0000003328157220 */ /* 0x080fe20000400000 */
[-C--:B------:R-:W-:Y:S01]  /*4da0*/  FMUL R23, R42, R51.reuse ;  /* 0x000000332a177220 */ /* 0x080fe20000400000 */
[-C--:B------:R-:W-:Y:S01]  /*4db0*/  FMUL R25, R44, R51.reuse ;  /* 0x000000332c197220 */ /* 0x080fe20000400000 */
[-C--:B------:R-:W-:Y:S01]  /*4dc0*/  FMUL R27, R46, R51.reuse ;  /* 0x000000332e1b7220 */ /* 0x080fe20000400000 */
[-C--:B------:R-:W-:Y:S01]  /*4dd0*/  FMUL R29, R48, R51.reuse ;  /* 0x00000033301d7220 */ /* 0x080fe20000400000 */
[----:B------:R-:W-:Y:S01]  /*4de0*/  F2FP.BF16.F32.PACK_AB R54, R9, R4 ;  /* 0x000000040936723e */ /* 0x000fe200000010ff */
        /* <DEDUP_REMOVED lines=25> */
[----:B------:R-:W-:Y:S01]  /*4f80*/  FMUL R51, R70, R51 ;  /* 0x0000003346337220 */ /* 0x000fe20000400000 */
[----:B------:R-:W-:-:S02]  /*4f90*/  F2FP.BF16.F32.PACK_AB R9, R15, R10 ;  /* 0x0000000a0f09723e */ /* 0x000fc400000010ff */
[----:B------:R-:W-:Y:S02]  /*4fa0*/  F2FP.BF16.F32.PACK_AB R53, R7, R2 ;  /* 0x000000020735723e */ /* 0x000fe400000010ff */
[----:B------:R-:W-:Y:S02]  /*4fb0*/  F2FP.BF16.F32.PACK_AB R8, R13, R8 ;  /* 0x000000080d08723e */ /* 0x000fe400000010ff */
[----:B------:R-:W-:Y:S02]  /*4fc0*/  F2FP.BF16.F32.PACK_AB R10, R17, R12 ;  /* 0x0000000c110a723e */ /* 0x000fe400000010ff */
[----:B------:R-:W-:Y:S02]  /*4fd0*/  F2FP.BF16.F32.PACK_AB R11, R19, R14 ;  /* 0x0000000e130b723e */ /* 0x000fe400000010ff */
[----:B------:R-:W-:Y:S02]  /*4fe0*/  SEL R0, R0, 0xfffffff0, !P0 ;  /* 0xfffffff000007807 */ /* 0x000fe40004000000 */
[----:B------:R-:W-:Y:S01]  /*4ff0*/  LEA R3, R3, R18, 0x1 ;  /* 0x0000001203037211 */ /* 0x000fe200078e08ff */
[----:B------:R-:W-:Y:S06]  /*5000*/  @P1 BRA `(.L_x_52) ;  /* 0x0000000000041947 */ /* 0x000fec0003800000 */
[----:B------:R-:W-:-:S04]  /*5010*/  DEPBAR.LE SB0, 0x1 ;  /* 0x000080400000791a */ /* 0x000fc80000000000 */
.L_x_52:
[----:B------:R-:W-:Y:S05]  /*5020*/  WARPSYNC.ALL ;  /* 0x0000000000007948 */ /* 0x000fea0003800000 */
[----:B------:R-:W-:Y:S01]  /*5030*/  BAR.SYNC.DEFER_BLOCKING 0x1, 0x80 ;  /* 0x0042000000007b1d */ /* 0x000fe20000010000 */
[----:B------:R-:W-:Y:S02]  /*5040*/  LEA R0, R0, R3, 0x1 ;  /* 0x0000000300007211 */ /* 0x000fe400078e08ff */
[----:B------:R-:W-:Y:S02]  /*5050*/  F2FP.BF16.F32.PACK_AB R4, R16, R21 ;  /* 0x000000151004723e */ /* 0x000fe400000010ff */
[----:B------:R-:W-:Y:S01]  /*5060*/  F2FP.BF16.F32.PACK_AB R5, R20, R23 ;  /* 0x000000171405723e */ /* 0x000fe200000010ff */
[----:B------:R-:W-:Y:S01]  /*5070*/  BSSY B0, `(.L_x_53) ;  /* 0x000001b000007945 */ /* 0x000fe20003800000 */
[----:B------:R-:W-:-:S02]  /*5080*/  F2FP.BF16.F32.PACK_AB R6, R22, R25 ;  /* 0x000000191606723e */ /* 0x000fc400000010ff */
[----:B------:R-:W-:Y:S02]  /*5090*/  F2FP.BF16.F32.PACK_AB R7, R24, R27 ;  /* 0x0000001b1807723e */ /* 0x000fe400000010ff */
[----:B------:R-:W-:Y:S02]  /*50a0*/  F2FP.BF16.F32.PACK_AB R12, R26, R29 ;  /* 0x0000001d1a0c723e */ /* 0x000fe400000010ff */
[----:B------:R-:W-:Y:S02]  /*50b0*/  F2FP.BF16.F32.PACK_AB R13, R28, R31 ;  /* 0x0000001f1c0d723e */ /* 0x000fe400000010ff */
[----:B------:R-:W-:Y:S02]  /*50c0*/  F2FP.BF16.F32.PACK_AB R14, R30, R33 ;  /* 0x000000211e0e723e */ /* 0x000fe400000010ff */
[----:B------:R-:W-:Y:S01]  /*50d0*/  F2FP.BF16.F32.PACK_AB R15, R32, R35 ;  /* 0x00000023200f723e */ /* 0x000fe200000010ff */
[----:B------:R1:W-:Y:S04]  /*50e0*/  STSM.16.M88.4 [R3], R52 ;  /* 0x0000003403007844 */ /* 0x0003e80000000200 */
[----:B------:R1:W-:Y:S01]  /*50f0*/  STSM.16.M88.4 [R0], R8 ;  /* 0x0000000800007844 */ /* 0x0003e20000000200 */
[----:B------:R-:W-:Y:S01]  /*5100*/  @!PT LDS RZ, [RZ] ;  /* 0x00000000fffff984 */ /* 0x000fe20000000800 */
[----:B------:R-:W-:Y:S01]  /*5110*/  @!PT LDS RZ, [RZ] ;  /* 0x00000000fffff984 */ /* 0x000fe20000000800 */
[----:B------:R-:W-:Y:S01]  /*5120*/  @!PT LDS RZ, [RZ] ;  /* 0x00000000fffff984 */ /* 0x000fe20000000800 */
[----:B------:R-:W-:Y:S01]  /*5130*/  @!PT LDS RZ, [RZ] ;  /* 0x00000000fffff984 */ /* 0x000fe20000000800 */
[----:B------:R2:W-:Y:S06]  /*5140*/  MEMBAR.ALL.CTA ;  /* 0x0000000000007992 */ /* 0x0005ec0000008000 */
[----:B--2---:R-:W2:Y:S02]  /*5150*/  FENCE.VIEW.ASYNC.S ;  /* 0x00000000000073c6 */ /* 0x004ea40000000000 */
[----:B--2---:R-:W-:Y:S06]  /*5160*/  BAR.SYNC.DEFER_BLOCKING 0x1, 0x80 ;  /* 0x0042000000007b1d */ /* 0x004fec0000010000 */
[----:B------:R-:W-:Y:S05]  /*5170*/  @P1 BRA `(.L_x_54) ;  /* 0x0000000000281947 */ /* 0x000fea0003800000 */
[----:B------:R-:W-:Y:S01]  /*5180*/  S2UR UR44, SR_CTAID.Z ;  /* 0x00000000002c79c3 */ /* 0x000fe20000002700 */
[----:B------:R-:W-:Y:S01]  /*5190*/  ULDC.64 UR4, c[0x0][0x198] ;  /* 0x0000660000047ab9 */ /* 0x000fe20000000a00 */
[----:B------:R-:W-:Y:S01]  /*51a0*/  R2UR UR40, R18 ;  /* 0x00000000122872ca */ /* 0x000fe200000e0000 */
[----:B------:R-:W-:Y:S01]  /*51b0*/  UIADD3 UR4, UP0, UR4, 0x670, URZ ;  /* 0x0000067004047890 */ /* 0x000fe2000ff1e03f */
[----:B------:R-:W-:-:S03]  /*51c0*/  UMOV UR41, URZ ;  /* 0x0000003f00297c82 */ /* 0x000fc60008000000 */
[----:B------:R-:W-:Y:S01]  /*51d0*/  UIADD3.X UR5, URZ, UR5, URZ, UP0, !UPT ;  /* 0x000000053f057290 */ /* 0x000fe200087fe43f */
[----:B------:R-:W2:Y:S08]  /*51e0*/  S2UR UR43, SR_CTAID.Y ;  /* 0x00000000002b79c3 */ /* 0x000eb00000002600 */
[----:B--2---:R2:W-:Y:S01]  /*51f0*/  UTMASTG.4D [UR40], [UR4] ;  /* 0x00000028040073b5 */ /* 0x0045e20008018000 */
[----:B------:R0:W-:Y:S01]  /*5200*/  UTMACMDFLUSH ;  /* 0x00000000000079b7 */ /* 0x0001e20000000000 */
[----:B--2---:R-:W-:-:S04]  /*5210*/  DEPBAR.LE SB0, 0x1 ;  /* 0x000080400000791a */ /* 0x004fc80000000000 */
.L_x_54:
[----:B------:R-:W-:Y:S05]  /*5220*/  BSYNC B0 ;  /* 0x0000000000007941 */ /* 0x000fea0003800000 */
.L_x_53:
[----:B------:R-:W-:Y:S01]  /*5230*/  BAR.SYNC.DEFER_BLOCKING 0x1, 0x80 ;  /* 0x0042000000007b1d */ /* 0x000fe20000010000 */
[----:B-1----:R-:W-:Y:S02]  /*5240*/  F2FP.BF16.F32.PACK_AB R8, R34, R37 ;  /* 0x000000252208723e */ /* 0x002fe400000010ff */
[----:B------:R-:W-:Y:S02]  /*5250*/  F2FP.BF16.F32.PACK_AB R9, R36, R39 ;  /* 0x000000272409723e */ /* 0x000fe400000010ff */
[----:B------:R-:W-:Y:S01]  /*5260*/  F2FP.BF16.F32.PACK_AB R10, R38, R41 ;  /* 0x00000029260a723e */ /* 0x000fe200000010ff */
[----:B------:R-:W-:Y:S01]  /*5270*/  BSSY B0, `(.L_x_55) ;  /* 0x000001b000007945 */ /* 0x000fe20003800000 */
[----:B------:R-:W-:Y:S02]  /*5280*/  F2FP.BF16.F32.PACK_AB R11, R40, R43 ;  /* 0x0000002b280b723e */ /* 0x000fe400000010ff */
[----:B------:R-:W-:Y:S02]  /*5290*/  F2FP.BF16.F32.PACK_AB R20, R42, R45 ;  /* 0x0000002d2a14723e */ /* 0x000fe400000010ff */
[----:B------:R-:W-:-:S02]  /*52a0*/  F2FP.BF16.F32.PACK_AB R21, R44, R47 ;  /* 0x0000002f2c15723e */ /* 0x000fc400000010ff */
[----:B------:R-:W-:Y:S02]  /*52b0*/  F2FP.BF16.F32.PACK_AB R22, R46, R49 ;  /* 0x000000312e16723e */ /* 0x000fe400000010ff */
[----:B------:R-:W-:Y:S01]  /*52c0*/  F2FP.BF16.F32.PACK_AB R23, R48, R51 ;  /* 0x000000333017723e */ /* 0x000fe200000010ff */
[----:B------:R1:W-:Y:S04]  /*52d0*/  STSM.16.M88.4 [R3+0x1000], R4 ;  /* 0x0010000403007844 */ /* 0x0003e80000000200 */
[----:B------:R1:W-:Y:S01]  /*52e0*/  STSM.16.M88.4 [R0+0x1000], R12 ;  /* 0x0010000c00007844 */ /* 0x0003e20000000200 */
        /* <DEDUP_REMOVED lines=9> */
[----:B------:R-:W-:Y:S01]  /*5380*/  R2UR UR40, R18 ;  /* 0x00000000122872ca */ /* 0x000fe200000e0000 */
[----:B------:R-:W-:Y:S01]  /*5390*/  ULDC.64 UR4, c[0x0][0x198] ;  /* 0x0000660000047ab9 */ /* 0x000fe20000000a00 */
[----:B------:R-:W-:Y:S01]  /*53a0*/  UMOV UR41, 0x20 ;  /* 0x0000002000297882 */ /* 0x000fe20000000000 */
[----:B------:R-:W-:-:S04]  /*53b0*/  UIADD3 UR4, UP0, UR4, 0x670, URZ ;  /* 0x0000067004047890 */ /* 0x000fc8000ff1e03f */
[----:B------:R-:W2:Y:S01]  /*53c0*/  S2UR UR43, SR_CTAID.Y ;  /* 0x00000000002b79c3 */ /* 0x000ea20000002600 */
[----:B------:R-:W-:-:S05]  /*53d0*/  UIADD3.X UR5, URZ, UR5, URZ, UP0, !UPT ;  /* 0x000000053f057290 */ /* 0x000fca00087fe43f */
[----:B------:R-:W-:-:S09]  /*53e0*/  UIADD3 UR40, UR40, 0x1000, URZ ;  /* 0x0000100028287890 */ /* 0x000fd2000fffe03f */
[----:B--2---:R2:W-:Y:S01]  /*53f0*/  UTMASTG.4D [UR40], [UR4] ;  /* 0x00000028040073b5 */ /* 0x0045e20008018000 */
[----:B------:R0:W-:Y:S01]  /*5400*/  UTMACMDFLUSH ;  /* 0x00000000000079b7 */ /* 0x0001e20000000000 */
[----:B--2---:R-:W-:-:S04]  /*5410*/  DEPBAR.LE SB0, 0x1 ;  /* 0x000080400000791a */ /* 0x004fc80000000000 */
.L_x_56:
[----:B------:R-:W-:Y:S05]  /*5420*/  BSYNC B0 ;  /* 0x0000000000007941 */ /* 0x000fea0003800000 */
.L_x_55:
[----:B------:R-:W-:Y:S06]  /*5430*/  BAR.SYNC.DEFER_BLOCKING 0x1, 0x80 ;  /* 0x0042000000007b1d */ /* 0x000fec0000010000 */
[----:B------:R-:W-:Y:S01]  /*5440*/  BSSY B0, `(.L_x_57) ;  /* 0x0000015000007945 */ /* 0x000fe20003800000 */
[----:B------:R2:W-:Y:S04]  /*5450*/  STSM.16.M88.4 [R3], R8 ;  /* 0x0000000803007844 */ /* 0x0005e80000000200 */
[----:B------:R2:W-:Y:S01]  /*5460*/  STSM.16.M88.4 [R0], R20 ;  /* 0x0000001400007844 */ /* 0x0005e20000000200 */
[----:B------:R-:W-:Y:S01]  /*5470*/  @!PT LDS RZ, [RZ] ;  /* 0x00000000fffff984 */ /* 0x000fe20000000800 */
[----:B------:R-:W-:Y:S01]  /*5480*/  @!PT LDS RZ, [RZ] ;  /* 0x00000000fffff984 */ /* 0x000fe20000000800 */
[----:B------:R-:W-:Y:S01]  /*5490*/  @!PT LDS RZ, [RZ] ;  /* 0x00000000fffff984 */ /* 0x000fe20000000800 */
[----:B------:R-:W-:Y:S01]  /*54a0*/  @!PT LDS RZ, [RZ] ;  /* 0x00000000fffff984 */ /* 0x000fe20000000800 */
[----:B------:R3:W-:Y:S06]  /*54b0*/  MEMBAR.ALL.CTA ;  /* 0x0000000000007992 */ /* 0x0007ec0000008000 */
[----:B---3--:R-:W3:Y:S02]  /*54c0*/  FENCE.VIEW.ASYNC.S ;  /* 0x00000000000073c6 */ /* 0x008ee40000000000 */
[----:B---3--:R-:W-:Y:S06]  /*54d0*/  BAR.SYNC.DEFER_BLOCKING 0x1, 0x80 ;  /* 0x0042000000007b1d */ /* 0x008fec0000010000 */
[----:B------:R-:W-:Y:S05]  /*54e0*/  @P1 BRA `(.L_x_58) ;  /* 0x0000000000281947 */ /* 0x000fea0003800000 */
[----:B------:R-:W-:Y:S01]  /*54f0*/  S2UR UR12, SR_CTAID.Z ;  /* 0x00000000000c79c3 */ /* 0x000fe20000002700 */
[----:B------:R-:W-:Y:S01]  /*5500*/  ULDC.64 UR4, c[0x0][0x198] ;  /* 0x0000660000047ab9 */ /* 0x000fe20000000a00 */
[----:B------:R-:W-:Y:S01]  /*5510*/  R2UR UR8, R18 ;  /* 0x00000000120872ca */ /* 0x000fe200000e0000 */
[----:B------:R-:W-:Y:S01]  /*5520*/  UIADD3 UR4, UP0, UR4, 0x670, URZ ;  /* 0x0000067004047890 */ /* 0x000fe2000ff1e03f */
[----:B------:R-:W-:Y:S01]  /*5530*/  UMOV UR9, 0x40 ;  /* 0x0000004000097882 */ /* 0x000fe20000000000 */
[----:B------:R-:W-:Y:S02]  /*5540*/  UMOV UR10, UR42 ;  /* 0x0000002a000a7c82 */ /* 0x000fe40008000000 */
[----:B------:R-:W-:Y:S01]  /*5550*/  UIADD3.X UR5, URZ, UR5, URZ, UP0, !UPT ;  /* 0x000000053f057290 */ /* 0x000fe200087fe43f */
[----:B------:R-:W3:Y:S08]  /*5560*/  S2UR UR11, SR_CTAID.Y ;  /* 0x00000000000b79c3 */ /* 0x000ef00000002600 */
[----:B---3--:R3:W-:Y:S02]  /*5570*/  UTMASTG.4D [UR8], [UR4] ;  /* 0x00000008040073b5 */ /* 0x0087e40008018000 */
[----:B---3--:R0:W-:Y:S02]  /*5580*/  UTMACMDFLUSH ;  /* 0x00000000000079b7 */ /* 0x0081e40000000000 */
.L_x_58:
[----:B------:R-:W-:Y:S05]  /*5590*/  BSYNC B0 ;  /* 0x0000000000007941 */ /* 0x000fea0003800000 */
.L_x_57:
[----:B------:R-:W-:Y:S01]  /*55a0*/  UIADD3 UR37, UR37, -0x1, URZ ;  /* 0xffffffff25257890 */ /* 0x000fe2000fffe03f */
[----:B------:R-:W-:-:S04]  /*55b0*/  DEPBAR.LE SB0, 0x0 ;  /* 0x000080000000791a */ /* 0x000fc80000000000 */
[----:B------:R-:W-:-:S04]  /*55c0*/  USHF.L.U32 UR4, UR37, 0x3, URZ ;  /* 0x0000000325047899 */ /* 0x000fc8000800063f */
[----:B------:R-:W-:-:S04]  /*55d0*/  ULOP3.LUT UR4, UR4, 0x8, URZ, 0xe2, !UPT ;  /* 0x0000000804047892 */ /* 0x000fc8000f8ee23f */
[----:B------:R-:W-:-:S06]  /*55e0*/  ULOP3.LUT UR4, UR4, 0x18, URZ, 0x3c, !UPT ;  /* 0x0000001804047892 */ /* 0x000fcc000f8e3c3f */
[----:B-12---:R-:W-:-:S04]  /*55f0*/  IMAD.U32 R0, RZ, RZ, UR4 ;  /* 0x00000004ff007e24 */ /* 0x006fc8000f8e00ff */
[----:B------:R-:W-:Y:S01]  /*5600*/  SYNCS.ARRIVE.TRANS64.A1T0 RZ, [R0+UR36+0x15090], RZ ;  /* 0x015090ff00ff79a7 */ /* 0x000fe20008100024 */
[----:B------:R-:W-:Y:S05]  /*5610*/  EXIT ;  /* 0x000000000000794d */ /* 0x000fea0003800000 */
.L_x_6:
[----:B------:R-:W-:-:S08]  /*5620*/  UISETP.NE.AND UP0, UPT, UR5, 0x1, UPT ;  /* 0x000000010500788c */ /* 0x000fd0000bf05270 */
[----:B------:R-:W1:-:S00]  /*5630*/  USETMAXREG.DEALLOC.CTAPOOL 0x18 ;  /* 0x00000018000079c8 */ /* 0x000e4000080e0500 */
[----:B------:R-:W-:-:S13]  /*5640*/  PLOP3.LUT P0, PT, PT, PT, UP0, 0x80, 0x0 ;  /* 0x000000000000781c */ /* 0x000fda0003f0f008 */
[----:B------:R-:W-:Y:S05]  /*5650*/  @P0 EXIT ;  /* 0x000000000000094d */ /* 0x000fea0003800000 */
[----:B------:R-:W2:Y:S01]  /*5660*/  S2UR UR11, SR_CTAID.X ;  /* 0x00000000000b79c3 */ /* 0x000ea20000002500 */
[----:B------:R-:W-:Y:S01]  /*5670*/  ELECT P3, URZ, PT ;  /* 0x00000000003f782f */ /* 0x000fe20003860000 */
[----:B------:R-:W-:Y:S01]  /*5680*/  BSSY B0, `(.L_x_59) ;  /* 0x0000035000007945 */ /* 0x000fe20003800000 */
[----:B-1----:R-:W-:Y:S02]  /*5690*/  MOV R0, RZ ;  /* 0x000000ff00007202 */ /* 0x002fe40000000f00 */
[----:B------:R-:W-:Y:S02]  /*56a0*/  MOV R7, RZ ;  /* 0x000000ff00077202 */ /* 0x000fe40000000f00 */
[----:B------:R-:W-:Y:S01]  /*56b0*/  MOV R3, RZ ;  /* 0x000000ff00037202 */ /* 0x000fe20000000f00 */
[----:B------:R-:W1:Y:S08]  /*56c0*/  S2UR UR36, SR_CTAID.Y ;  /* 0x00000000002479c3 */ /* 0x000e700000002600 */
[----:B------:R-:W3:Y:S01]  /*56d0*/  S2UR UR37, SR_CTAID.Z ;  /* 0x00000000002579c3 */ /* 0x000ee20000002700 */
[----:B--2---:R-:W-:Y:S01]  /*56e0*/  USHF.L.U32 UR11, UR11, 0x7, URZ ;  /* 0x000000070b0b7899 */ /* 0x004fe2000800063f */
[----:B------:R-:W-:Y:S11]  /*56f0*/  @!P3 BRA `(.L_x_60) ;  /* 0x0000000000b4b947 */ /* 0x000ff60003800000 */
[----:B------:R-:W2:Y:S01]  /*5700*/  S2R R3, SR_CgaCtaId ;  /* 0x0000000000037919 */ /* 0x000ea20000008800 */
[----:B------:R-:W-:Y:S02]  /*5710*/  MOV R2, 0x400 ;  /* 0x0000040000027802 */ /* 0x000fe40000000f00 */
[----:B------:R-:W-:Y:S02]  /*5720*/  MOV R4, 0x1 ;  /* 0x0000000100047802 */ /* 0x000fe40000000f00 */
[----:B--2---:R-:W-:Y:S02]  /*5730*/  LEA R3, R3, R2, 0x18 ;  /* 0x0000000203037211 */ /* 0x004fe400078ec0ff */
[----:B------:R-:W-:-:S04]  /*5740*/  SHF.L.U32 R2, R4, 0x1f, RZ ;  /* 0x0000001f04027819 */ /* 0x000fc800000006ff */
[----:B------:R-:W2:Y:S02]  /*5750*/  SYNCS.PHASECHK.TRANS64.TRYWAIT P0, [R3+URZ+0x15060], R2 ;  /* 0x01506002030075a7 */ /* 0x000ea4000800017f */
[----:B--2---:R-:W-:Y:S05]  /*5760*/  @!P0 BRA `(.L_x_61) ;  /* 0x0000001400a88947 */ /* 0x004fea0003800000 */
.L_x_97:
[----:B------:R-:W-:Y:S01]  /*5770*/  ULOP3.LUT UR5, UR4, 0x2, URZ, 0xfc, !UPT ;  /* 0x0000000204057892 */ /* 0x000fe2000f8efc3f */
[----:B--2---:R-:W-:-:S03]  /*5780*/  @P2 IMAD.MOV.U32 R2, RZ, RZ, 0x3000 ;  /* 0x00003000ff022424 */ /* 0x004fc600078e00ff */
[----:B------:R-:W-:Y:S01]  /*5790*/  UPRMT UR5, UR5, 0x9910, URZ ;  /* 0x0000991005057896 */ /* 0x000fe2000800003f */
[----:B------:R2:W-:Y:S03]  /*57a0*/  @P2 SYNCS.ARRIVE.TRANS64 RZ, [R3+URZ+0x15050], R2 ;  /* 0x0150500203ff29a7 */ /* 0x0005e6000800003f */
[----:B------:R-:W-:-:S06]  /*57b0*/  UISETP.NE.AND UP0, UPT, UR5, 0x2, UPT ;  /* 0x000000020500788c */ /* 0x000fcc000bf05270 */
[----:B------:R-:W-:-:S13]  /*57c0*/  PLOP3.LUT P0, PT, PT, PT, UP0, 0x80, 0x0 ;  /* 0x000000000000781c */ /* 0x000fda0003f0f008 */
[----:B--2---:R-:W-:Y:S05]  /*57d0*/  @P0 BRA `(.L_x_62) ;  /* 0x0000000000040947 */ /* 0x004fea0003800000 */
[----:B-1-3--:R-:W-:Y:S01]  /*57e0*/  BPT.TRAP 0x1 ;  /* 0x000000040000795c */ /* 0x00afe20000300000 */
.L_x_62:
[----:B------:R-:W-:-:S04]  /*57f0*/  LOP3.LUT P0, RZ, R6, 0x1f, RZ, 0xc0, !PT ;  /* 0x0000001f06ff7812 */ /* 0x000fc8000780c0ff */
[----:B------:R-:W-:-:S13]  /*5800*/  PLOP3.LUT P0, PT, P0, P2, PT, 0x2a, 0x0 ;  /* 0x000000000000781c */ /* 0x000fda0000704572 */
[----:B------:R-:W-:Y:S05]  /*5810*/  @P0 BRA `(.L_x_63) ;  /* 0x0000000000040947 */ /* 0x000fea0003800000 */
[----:B-1-3--:R-:W-:Y:S01]  /*5820*/  BPT.TRAP 0x1 ;  /* 0x000000040000795c */ /* 0x00afe20000300000 */
.L_x_63:
[----:B------:R-:W-:Y:S01]  /*5830*/  R2UR UR8, R3 ;  /* 0x00000000030872ca */ /* 0x000fe200000e0000 */
[----:B------:R-:W-:Y:S01]  /*5840*/  ULDC.64 UR6, c[0x0][0x198] ;  /* 0x0000660000067ab9 */ /* 0x000fe20000000a00 */
[----:B------:R-:W-:Y:S01]  /*5850*/  UMOV UR14, 0x0 ;  /* 0x00000000000e7882 */ /* 0x000fe20000000000 */
[----:B------:R-:W-:Y:S01]  /*5860*/  UIADD3 UR6, UP0, UR6, 0xf0, URZ ;  /* 0x000000f006067890 */ /* 0x000fe2000ff1e03f */
[----:B------:R-:W-:Y:S01]  /*5870*/  MOV R7, 0x40 ;  /* 0x0000004000077802 */ /* 0x000fe20000000f00 */
[----:B------:R-:W-:Y:S01]  /*5880*/  UMOV UR15, 0x10000000 ;  /* 0x10000000000f7882 */ /* 0x000fe20000000000 */
[----:B------:R-:W-:Y:S01]  /*5890*/  UMOV UR10, URZ ;  /* 0x0000003f000a7c82 */ /* 0x000fe20008000000 */
[----:B------:R-:W-:Y:S01]  /*58a0*/  UIADD3.X UR7, URZ, UR7, URZ, UP0, !UPT ;  /* 0x000000073f077290 */ /* 0x000fe200087fe43f */
[----:B------:R-:W-:Y:S01]  /*58b0*/  MOV R3, 0x1 ;  /* 0x0000000100037802 */ /* 0x000fe20000000f00 */
[----:B-1----:R-:W-:Y:S01]  /*58c0*/  UMOV UR12, UR36 ;  /* 0x00000024000c7c82 */ /* 0x002fe20008000000 */
[----:B---3--:R-:W-:Y:S01]  /*58d0*/  UMOV UR13, UR37 ;  /* 0x00000025000d7c82 */ /* 0x008fe20008000000 */
[----:B------:R-:W-:Y:S01]  /*58e0*/  UMOV UR18, 0x20 ;  /* 0x0000002000127882 */ /* 0x000fe20000000000 */
[----:B------:R-:W-:Y:S01]  /*58f0*/  UMOV UR19, UR11 ;  /* 0x0000000b00137c82 */ /* 0x000fe20008000000 */
[----:B------:R-:W-:-:S02]  /*5900*/  UIADD3 UR9, UR8, 0x15050, URZ ;  /* 0x0001505008097890 */ /* 0x000fc4000fffe03f */
[----:B------:R-:W-:Y:S02]  /*5910*/  UIADD3 UR16, UR8, 0x1000, URZ ;  /* 0x0000100008107890 */ /* 0x000fe4000fffe03f */
[----:B------:R-:W-:Y:S01]  /*5920*/  UIADD3 UR32, UR8, 0x2000, URZ ;  /* 0x0000200008207890 */ /* 0x000fe2000fffe03f */
[----:B------:R-:W-:Y:S01]  /*5930*/  UMOV UR20, UR36 ;  /* 0x0000002400147c82 */ /* 0x000fe20008000000 */
[----:B------:R-:W-:Y:S01]  /*5940*/  UMOV UR21, UR37 ;  /* 0x0000002500157c82 */ /* 0x000fe20008000000 */
[----:B------:R-:W-:Y:S01]  /*5950*/  UMOV UR17, UR9 ;  /* 0x0000000900117c82 */ /* 0x000fe20008000000 */
[----:B------:R-:W-:Y:S01]  /*5960*/  UMOV UR34, 0x40 ;  /* 0x0000004000227882 */ /* 0x000fe20000000000 */
[----:B------:R-:W-:Y:S01]  /*5970*/  UMOV UR35, UR11 ;  /* 0x0000000b00237c82 */ /* 0x000fe20008000000 */
[----:B------:R-:W-:Y:S01]  /*5980*/  UMOV UR33, UR9 ;  /* 0x0000000900217c82 */ /* 0x000fe20008000000 */
[----:B------:R2:W-:Y:S01]  /*5990*/  UTMALDG.4D [UR8], [UR6], desc[UR14] ;  /* 0x00000e08060075b4 */ /* 0x0005e20008019000 */
[----:B------:R2:W-:Y:S01]  /*59a0*/  UTMALDG.4D [UR16], [UR6], desc[UR14] ;  /* 0x00000e10060075b4 */ /* 0x0005e20008019000 */
[----:B------:R2:W-:Y:S02]  /*59b0*/  UTMALDG.4D [UR32], [UR6], desc[UR14] ;  /* 0x00000e20060075b4 */ /* 0x0005e40008019000 */
[----:B--2---:R-:W-:Y:S01]  /*59c0*/  NOP ;  /* 0x0000000000007918 */ /* 0x004fe20000000000 */
.L_x_60:
[----:B-1-3--:R-:W-:Y:S05]  /*59d0*/  BSYNC B0 ;  /* 0x0000000000007941 */ /* 0x00afea0003800000 */
.L_x_59:
[----:B------:R-:W1:Y:S01]  /*59e0*/  LDC R2, c[0x0][0x28c] ;  /* 0x0000a300ff027b82 */ /* 0x000e620000000800 */
[----:B------:R-:W-:Y:S01]  /*59f0*/  BSSY B0, `(.L_x_64) ;  /* 0x0000031000007945 */ /* 0x000fe20003800000 */
[----:B-1----:R-:W-:-:S13]  /*5a00*/  ISETP.GT.AND P4, PT, R2, RZ, P3 ;  /* 0x000000ff0200720c */ /* 0x002fda0001f84270 */
[----:B------:R-:W-:Y:S05]  /*5a10*/  @!P4 BRA `(.L_x_65) ;  /* 0x0000000000b8c947 */ /* 0x000fea0003800000 */
[----:B------:R-:W1:Y:S01]  /*5a20*/  S2R R5, SR_CgaCtaId ;  /* 0x0000000000057919 */ /* 0x000e620000008800 */
[----:B------:R-:W-:-:S04]  /*5a30*/  MOV R0, 0x400 ;  /* 0x0000040000007802 */ /* 0x000fc80000000f00 */
[----:B-1----:R-:W-:Y:S02]  /*5a40*/  LEA R0, R5, R0, 0x18 ;  /* 0x0000000005007211 */ /* 0x002fe400078ec0ff */
[----:B------:R-:W-:-:S04]  /*5a50*/  MOV R5, 0x1 ;  /* 0x0000000100057802 */ /* 0x000fc80000000f00 */
[----:B------:R-:W-:-:S04]  /*5a60*/  SHF.L.U32 R5, R5, 0x1f, RZ ;  /* 0x0000001f05057819 */ /* 0x000fc800000006ff */
[----:B------:R-:W1:Y:S02]  /*5a70*/  SYNCS.PHASECHK.TRANS64.TRYWAIT P0, [R0+URZ+0x15028], R5 ;  /* 0x01502805000075a7 */ /* 0x000e64000800017f */
[----:B-1----:R-:W-:Y:S05]  /*5a80*/  @!P0 BRA `(.L_x_66) ;  /* 0x0000001000f48947 */ /* 0x002fea0003800000 */
.L_x_98:
[----:B------:R-:W-:Y:S01]  /*5a90*/  ULOP3.LUT UR5, UR4, 0x2, URZ, 0xfc, !UPT ;  /* 0x0000000204057892 */ /* 0x000fe2000f8efc3f */
[----:B-1----:R-:W-:-:S03]  /*5aa0*/  @P2 MOV R5, 0x3000 ;  /* 0x0000300000052802 */ /* 0x002fc60000000f00 */
[----:B------:R-:W-:Y:S01]  /*5ab0*/  UPRMT UR5, UR5, 0x9910, URZ ;  /* 0x0000991005057896 */ /* 0x000fe2000800003f */
[----:B------:R1:W-:Y:S03]  /*5ac0*/  @P2 SYNCS.ARRIVE.TRANS64 RZ, [R0+URZ+0x15000], R5 ;  /* 0x0150000500ff29a7 */ /* 0x0003e6000800003f */
[----:B------:R-:W-:-:S06]  /*5ad0*/  UISETP.NE.AND UP0, UPT, UR5, 0x2, UPT ;  /* 0x000000020500788c */ /* 0x000fcc000bf05270 */
[----:B------:R-:W-:-:S13]  /*5ae0*/  PLOP3.LUT P0, PT, PT, PT, UP0, 0x80, 0x0 ;  /* 0x000000000000781c */ /* 0x000fda0003f0f008 */
[----:B-1----:R-:W-:Y:S05]  /*5af0*/  @P0 BRA `(.L_x_67) ;  /* 0x0000000000040947 */ /* 0x002fea0003800000 */
[----:B------:R-:W-:Y:S01]  /*5b00*/  BPT.TRAP 0x1 ;  /* 0x000000040000795c */ /* 0x000fe20000300000 */
.L_x_67:
[----:B------:R-:W-:-:S04]  /*5b10*/  LOP3.LUT P0, RZ, R6, 0x1f, RZ, 0xc0, !PT ;  /* 0x0000001f06ff7812 */ /* 0x000fc8000780c0ff */
[----:B------:R-:W-:-:S13]  /*5b20*/  PLOP3.LUT P0, PT, P0, P2, PT, 0x2a, 0x0 ;  /* 0x000000000000781c */ /* 0x000fda0000704572 */
[----:B------:R-:W-:Y:S05]  /*5b30*/  @P0 BRA `(.L_x_68) ;  /* 0x0000000000040947 */ /* 0x000fea0003800000 */
[----:B------:R-:W-:Y:S01]  /*5b40*/  BPT.TRAP 0x1 ;  /* 0x000000040000795c */ /* 0x000fe20000300000 */
.L_x_68:
[----:B------:R-:W-:Y:S01]  /*5b50*/  R2UR UR16, R0 ;  /* 0x00000000001072ca */ /* 0x000fe200000e0000 */
[----:B------:R-:W-:Y:S01]  /*5b60*/  ULDC.64 UR6, c[0x0][0x198] ;  /* 0x0000660000067ab9 */ /* 0x000fe20000000a00 */
[----:B------:R-:W-:Y:S01]  /*5b70*/  UMOV UR35, URZ ;  /* 0x0000003f00237c82 */ /* 0x000fe20008000000 */
[----:B------:R-:W-:Y:S01]  /*5b80*/  UIADD3 UR6, UP0, UR6, 0x1f0, URZ ;  /* 0x000001f006067890 */ /* 0x000fe2000ff1e03f */
[----:B------:R-:W-:Y:S01]  /*5b90*/  IMAD.MOV.U32 R0, RZ, RZ, 0x1 ;  /* 0x00000001ff007424 */ /* 0x000fe200078e00ff */
[----:B------:R-:W-:Y:S01]  /*5ba0*/  UMOV UR8, 0x0 ;  /* 0x0000000000087882 */ /* 0x000fe20000000000 */
[----:B------:R-:W-:Y:S01]  /*5bb0*/  UMOV UR9, 0x10000000 ;  /* 0x1000000000097882 */ /* 0x000fe20000000000 */
[----:B------:R-:W-:Y:S01]  /*5bc0*/  UIADD3.X UR7, URZ, UR7, URZ, UP0, !UPT ;  /* 0x000000073f077290 */ /* 0x000fe200087fe43f */
[----:B------:R-:W-:Y:S01]  /*5bd0*/  UMOV UR34, URZ ;  /* 0x0000003f00227c82 */ /* 0x000fe20008000000 */
[----:B------:R-:W-:Y:S01]  /*5be0*/  UMOV UR26, 0x20 ;  /* 0x00000020001a7882 */ /* 0x000fe20000000000 */
[----:B------:R-:W-:Y:S01]  /*5bf0*/  UMOV UR28, UR36 ;  /* 0x00000024001c7c82 */ /* 0x000fe20008000000 */
[----:B------:R-:W-:-:S02]  /*5c00*/  UMOV UR29, UR37 ;  /* 0x00000025001d7c82 */ /* 0x000fc40008000000 */
[----:B------:R-:W-:Y:S02]  /*5c10*/  UIADD3 UR32, UR16, 0x6000, URZ ;  /* 0x0000600010207890 */ /* 0x000fe4000fffe03f */
[----:B------:R-:W-:Y:S02]  /*5c20*/  UIADD3 UR33, UR16, 0x15000, URZ ;  /* 0x0001500010217890 */ /* 0x000fe4000fffe03f */
[----:B------:R-:W-:Y:S02]  /*5c30*/  UIADD3 UR24, UR16, 0x7000, URZ ;  /* 0x0000700010187890 */ /* 0x000fe4000fffe03f */
[----:B------:R-:W-:Y:S01]  /*5c40*/  UIADD3 UR16, UR16, 0x8000, URZ ;  /* 0x0000800010107890 */ /* 0x000fe2000fffe03f */
[----:B------:R-:W-:Y:S02]  /*5c50*/  UMOV UR27, UR35 ;  /* 0x00000023001b7c82 */ /* 0x000fe40008000000 */
[----:B------:R-:W-:Y:S01]  /*5c60*/  UMOV UR25, UR33 ;  /* 0x0000002100197c82 */ /* 0x000fe20008000000 */
[----:B------:R-:W-:Y:S01]  /*5c70*/  UMOV UR18, 0x40 ;  /* 0x0000004000127882 */ /* 0x000fe20000000000 */
[----:B------:R-:W-:Y:S01]  /*5c80*/  UMOV UR20, UR36 ;  /* 0x0000002400147c82 */ /* 0x000fe20008000000 */
[----:B------:R-:W-:Y:S01]  /*5c90*/  UMOV UR21, UR37 ;  /* 0x0000002500157c82 */ /* 0x000fe20008000000 */
[----:B------:R-:W-:Y:S01]  /*5ca0*/  UMOV UR19, UR35 ;  /* 0x0000002300137c82 */ /* 0x000fe20008000000 */
[----:B------:R1:W-:Y:S01]  /*5cb0*/  UTMALDG.4D [UR32], [UR6], desc[UR8] ;  /* 0x00000820060075b4 */ /* 0x0003e20008019000 */
[----:B------:R-:W-:Y:S01]  /*5cc0*/  UMOV UR17, UR33 ;  /* 0x0000002100117c82 */ /* 0x000fe20008000000 */
[----:B------:R1:W-:Y:S01]  /*5cd0*/  UTMALDG.4D [UR24], [UR6], desc[UR8] ;  /* 0x00000818060075b4 */ /* 0x0003e20008019000 */
[----:B------:R1:W-:Y:S02]  /*5ce0*/  UTMALDG.4D [UR16], [UR6], desc[UR8] ;  /* 0x00000810060075b4 */ /* 0x0003e40008019000 */
[----:B-1----:R-:W-:Y:S01]  /*5cf0*/  NOP ;  /* 0x0000000000007918 */ /* 0x002fe20000000000 */
.L_x_65:
[----:B------:R-:W-:Y:S05]  /*5d00*/  BSYNC B0 ;  /* 0x0000000000007941 */ /* 0x000fea0003800000 */
.L_x_64:
[----:B------:R-:W-:Y:S04]  /*5d10*/  BSSY B0, `(.L_x_69) ;  /* 0x0000033000007945 */ /* 0x000fe80003800000 */
[----:B------:R-:W-:Y:S05]  /*5d20*/  @!P3 BRA `(.L_x_70) ;  /* 0x0000000000c4b947 */ /* 0x000fea0003800000 */
[----:B------:R-:W1:Y:S01]  /*5d30*/  S2R R5, SR_CgaCtaId ;  /* 0x0000000000057919 */ /* 0x000e620000008800 */
[----:B------:R-:W-:-:S04]  /*5d40*/  MOV R4, 0x400 ;  /* 0x0000040000047802 */ /* 0x000fc80000000f00 */
[----:B-1----:R-:W-:Y:S02]  /*5d50*/  LEA R8, R5, R4, 0x18 ;  /* 0x0000000405087211 */ /* 0x002fe400078ec0ff */
[----:B------:R-:W-:Y:S02]  /*5d60*/  MOV R5, 0x1 ;  /* 0x0000000100057802 */ /* 0x000fe40000000f00 */
[----:B------:R-:W-:Y:S02]  /*5d70*/  LEA R4, R3, R8, 0x3 ;  /* 0x0000000803047211 */ /* 0x000fe400078e18ff */
[----:B------:R-:W-:-:S04]  /*5d80*/  SHF.L.U32 R5, R5, 0x1f, RZ ;  /* 0x0000001f05057819 */ /* 0x000fc800000006ff */
[----:B------:R-:W1:Y:S02]  /*5d90*/  SYNCS.PHASECHK.TRANS64.TRYWAIT P0, [R4+URZ+0x15060], R5 ;  /* 0x01506005040075a7 */ /* 0x000e64000800017f */
[----:B-1----:R-:W-:Y:S05]  /*5da0*/  @!P0 BRA `(.L_x_71) ;  /* 0x0000001000408947 */ /* 0x002fea0003800000 */
.L_x_99:
        /* <DEDUP_REMOVED lines=8> */
.L_x_72:
[----:B------:R-:W-:-:S04]  /*5e30*/  LOP3.LUT P0, RZ, R6, 0x1f, RZ, 0xc0, !PT ;  /* 0x0000001f06ff7812 */ /* 0x000fc8000780c0ff */
[----:B------:R-:W-:-:S13]  /*5e40*/  PLOP3.LUT P0, PT, P0, P2, PT, 0x2a, 0x0 ;  /* 0x000000000000781c */ /* 0x000fda0000704572 */
[----:B------:R-:W-:Y:S05]  /*5e50*/  @P0 BRA `(.L_x_73) ;  /* 0x0000000000040947 */ /* 0x000fea0003800000 */
[----:B------:R-:W-:Y:S01]  /*5e60*/  BPT.TRAP 0x1 ;  /* 0x000000040000795c */ /* 0x000fe20000300000 */
.L_x_73:
[----:B------:R-:W-:Y:S01]  /*5e70*/  R2UR UR24, R3 ;  /* 0x00000000031872ca */ /* 0x000fe200000e0000 */
[----:B------:R-:W-:Y:S01]  /*5e80*/  ULDC.64 UR6, c[0x0][0x198] ;  /* 0x0000660000067ab9 */ /* 0x000fe20000000a00 */
[----:B------:R-:W-:Y:S01]  /*5e90*/  R2UR UR5, R8 ;  /* 0x00000000080572ca */ /* 0x000fe200000e0000 */
[----:B------:R-:W-:Y:S01]  /*5ea0*/  UIADD3 UR6, UP0, UR6, 0xf0, URZ ;  /* 0x000000f006067890 */ /* 0x000fe2000ff1e03f */
[----:B------:R-:W-:Y:S01]  /*5eb0*/  R2UR UR27, R7 ;  /* 0x00000000071b72ca */ /* 0x000fe200000e0000 */
[----:B------:R-:W-:Y:S01]  /*5ec0*/  UMOV UR8, 0x0 ;  /* 0x0000000000087882 */ /* 0x000fe20000000000 */
[----:B------:R-:W-:Y:S01]  /*5ed0*/  R2UR UR25, R4 ;  /* 0x00000000041972ca */ /* 0x000fe200000e0000 */
[----:B------:R-:W-:Y:S01]  /*5ee0*/  UIADD3.X UR7, URZ, UR7, URZ, UP0, !UPT ;  /* 0x000000073f077290 */ /* 0x000fe200087fe43f */
[----:B------:R-:W-:Y:S01]  /*5ef0*/  UMOV UR9, 0x10000000 ;  /* 0x1000000000097882 */ /* 0x000fe20000000000 */
[----:B------:R-:W-:Y:S01]  /*5f00*/  UMOV UR26, URZ ;  /* 0x0000003f001a7c82 */ /* 0x000fe20008000000 */
[----:B------:R-:W-:Y:S01]  /*5f10*/  UMOV UR28, UR36 ;  /* 0x00000024001c7c82 */ /* 0x000fe20008000000 */
[----:B------:R-:W-:Y:S01]  /*5f20*/  UMOV UR29, UR37 ;  /* 0x00000025001d7c82 */ /* 0x000fe20008000000 */
[----:B------:R-:W-:Y:S01]  /*5f30*/  UMOV UR18, 0x20 ;  /* 0x0000002000127882 */ /* 0x000fe20000000000 */
[----:B------:R-:W-:-:S02]  /*5f40*/  UMOV UR20, UR36 ;  /* 0x0000002400147c82 */ /* 0x000fc40008000000 */
[----:B------:R-:W-:Y:S02]  /*5f50*/  UIMAD UR24, UR24, 0x3000, UR5 ;  /* 0x00003000181878a4 */ /* 0x000fe4000f8e0205 */
[----:B------:R-:W-:Y:S02]  /*5f60*/  UIADD3 UR27, UR11, UR27, URZ ;  /* 0x0000001b0b1b7290 */ /* 0x000fe4000fffe03f */
[----:B------:R-:W-:Y:S02]  /*5f70*/  UIADD3 UR25, UR25, 0x15050, URZ ;  /* 0x0001505019197890 */ /* 0x000fe4000fffe03f */
[----:B------:R-:W-:Y:S02]  /*5f80*/  UIADD3 UR16, UR24, 0x1000, URZ ;  /* 0x0000100018107890 */ /* 0x000fe4000fffe03f */
[----:B------:R-:W-:Y:S01]  /*5f90*/  UIADD3 UR32, UR24, 0x2000, URZ ;  /* 0x0000200018207890 */ /* 0x000fe2000fffe03f */
[----:B------:R-:W-:Y:S02]  /*5fa0*/  UMOV UR21, UR37 ;  /* 0x0000002500157c82 */ /* 0x000fe40008000000 */
[----:B------:R-:W-:Y:S01]  /*5fb0*/  UMOV UR17, UR25 ;  /* 0x0000001900117c82 */ /* 0x000fe20008000000 */
[----:B------:R-:W-:Y:S01]  /*5fc0*/  UMOV UR19, UR27 ;  /* 0x0000001b00137c82 */ /* 0x000fe20008000000 */
[----:B------:R-:W-:Y:S01]  /*5fd0*/  UMOV UR34, 0x40 ;  /* 0x0000004000227882 */ /* 0x000fe20000000000 */
[----:B------:R-:W-:Y:S01]  /*5fe0*/  UMOV UR33, UR25 ;  /* 0x0000001900217c82 */ /* 0x000fe20008000000 */
[----:B------:R1:W-:Y:S01]  /*5ff0*/  UTMALDG.4D [UR24], [UR6], desc[UR8] ;  /* 0x00000818060075b4 */ /* 0x0003e20008019000 */
[----:B------:R-:W-:Y:S01]  /*6000*/  UMOV UR35, UR27 ;  /* 0x0000001b00237c82 */ /* 0x000fe20008000000 */
[----:B------:R1:W-:Y:S01]  /*6010*/  UTMALDG.4D [UR16], [UR6], desc[UR8] ;  /* 0x00000810060075b4 */ /* 0x0003e20008019000 */
[----:B------:R1:W-:Y:S02]  /*6020*/  UTMALDG.4D [UR32], [UR6], desc[UR8] ;  /* 0x00000820060075b4 */ /* 0x0003e40008019000 */
[----:B-1----:R-:W-:Y:S01]  /*6030*/  NOP ;  /* 0x0000000000007918 */ /* 0x002fe20000000000 */
.L_x_70:
[----:B------:R-:W-:Y:S05]  /*6040*/  BSYNC B0 ;  /* 0x0000000000007941 */ /* 0x000fea0003800000 */
.L_x_69:
[----:B------:R-:W-:Y:S01]  /*6050*/  BSSY B0, `(.L_x_74) ;  /* 0x0000035000007945 */ /* 0x000fe20003800000 */
[----:B------:R-:W-:-:S03]  /*6060*/  MOV R8, RZ ;  /* 0x000000ff00087202 */ /* 0x000fc60000000f00 */
[----:B------:R-:W-:Y:S05]  /*6070*/  @!P4 BRA `(.L_x_75) ;  /* 0x0000000000c8c947 */ /* 0x000fea0003800000 */
[----:B------:R-:W1:Y:S01]  /*6080*/  S2R R4, SR_CgaCtaId ;  /* 0x0000000000047919 */ /* 0x000e620000008800 */
[----:B------:R-:W-:-:S04]  /*6090*/  MOV R3, 0x400 ;  /* 0x0000040000037802 */ /* 0x000fc80000000f00 */
[----:B-1----:R-:W-:Y:S01]  /*60a0*/  LEA R5, R4, R3, 0x18 ;  /* 0x0000000304057211 */ /* 0x002fe200078ec0ff */
[----:B------:R-:W-:-:S03]  /*60b0*/  IMAD.MOV.U32 R4, RZ, RZ, 0x1 ;  /* 0x00000001ff047424 */ /* 0x000fc600078e00ff */
[----:B------:R-:W-:Y:S02]  /*60c0*/  LEA R3, R0, R5, 0x3 ;  /* 0x0000000500037211 */ /* 0x000fe400078e18ff */
[----:B------:R-:W-:-:S04]  /*60d0*/  SHF.L.U32 R4, R4, 0x1f, RZ ;  /* 0x0000001f04047819 */ /* 0x000fc800000006ff */
[----:B------:R-:W1:Y:S02]  /*60e0*/  SYNCS.PHASECHK.TRANS64.TRYWAIT P0, [R3+URZ+0x15028], R4 ;  /* 0x01502804030075a7 */ /* 0x000e64000800017f */
[----:B-1----:R-:W-:Y:S05]  /*60f0*/  @!P0 BRA `(.L_x_76) ;  /* 0x0000000c00808947 */ /* 0x002fea0003800000 */
.L_x_100:
        /* <DEDUP_REMOVED lines=8> */
.L_x_77:
[----:B------:R-:W-:-:S04]  /*6180*/  LOP3.LUT P0, RZ, R6, 0x1f, RZ, 0xc0, !PT ;  /* 0x0000001f06ff7812 */ /* 0x000fc8000780c0ff */
[----:B------:R-:W-:-:S13]  /*6190*/  PLOP3.LUT P0, PT, P0, P2, PT, 0x2a, 0x0 ;  /* 0x000000000000781c */ /* 0x000fda0000704572 */
[----:B------:R-:W-:Y:S05]  /*61a0*/  @P0 BRA `(.L_x_78) ;  /* 0x0000000000040947 */ /* 0x000fea0003800000 */
[----:B------:R-:W-:Y:S01]  /*61b0*/  BPT.TRAP 0x1 ;  /* 0x000000040000795c */ /* 0x000fe20000300000 */
.L_x_78:
[C---:B------:R-:W-:Y:S01]  /*61c0*/  IMAD R5, R0.reuse, 0x3000, R5 ;  /* 0x0000300000057824 */ /* 0x040fe200078e0205 */
[----:B------:R-:W-:Y:S01]  /*61d0*/  R2UR UR25, R3 ;  /* 0x00000000031972ca */ /* 0x000fe200000e0000 */
[----:B------:R-:W-:Y:S01]  /*61e0*/  ULDC.64 UR6, c[0x0][0x198] ;  /* 0x0000660000067ab9 */ /* 0x000fe20000000a00 */
[----:B------:R-:W-:Y:S01]  /*61f0*/  UMOV UR27, URZ ;  /* 0x0000003f001b7c82 */ /* 0x000fe20008000000 */
[----:B------:R-:W-:Y:S01]  /*6200*/  UIADD3 UR6, UP0, UR6, 0x2f0, URZ ;  /* 0x000002f006067890 */ /* 0x000fe2000ff1e03f */
[----:B------:R-:W-:Y:S01]  /*6210*/  R2UR UR32, R5 ;  /* 0x00000000052072ca */ /* 0x000fe200000e0000 */
[----:B------:R-:W-:Y:S01]  /*6220*/  UMOV UR8, 0x0 ;  /* 0x0000000000087882 */ /* 0x000fe20000000000 */
[----:B------:R-:W-:Y:S01]  /*6230*/  UMOV UR9, 0x10000000 ;  /* 0x1000000000097882 */ /* 0x000fe20000000000 */
[----:B------:R-:W-:Y:S01]  /*6240*/  UIADD3.X UR7, URZ, UR7, URZ, UP0, !UPT ;  /* 0x000000073f077290 */ /* 0x000fe200087fe43f */
[----:B------:R-:W-:Y:S01]  /*6250*/  IADD3 R0, R0, 0x1, RZ ;  /* 0x0000000100007810 */ /* 0x000fe20007ffe0ff */
[----:B------:R-:W-:Y:S01]  /*6260*/  UMOV UR26, URZ ;  /* 0x0000003f001a7c82 */ /* 0x000fe20008000000 */
[----:B------:R-:W-:Y:S01]  /*6270*/  UMOV UR28, UR36 ;  /* 0x00000024001c7c82 */ /* 0x000fe20008000000 */
[----:B------:R-:W-:Y:S01]  /*6280*/  UMOV UR29, UR37 ;  /* 0x00000025001d7c82 */ /* 0x000fe20008000000 */
[----:B------:R-:W-:Y:S01]  /*6290*/  UMOV UR18, 0x20 ;  /* 0x0000002000127882 */ /* 0x000fe20000000000 */
[----:B------:R-:W-:Y:S01]  /*62a0*/  UIADD3 UR25, UR25, 0x15000, URZ ;  /* 0x0001500019197890 */ /* 0x000fe2000fffe03f */
[----:B------:R-:W-:Y:S01]  /*62b0*/  MOV R8, 0x1 ;  /* 0x0000000100087802 */ /* 0x000fe20000000f00 */
[----:B------:R-:W-:Y:S01]  /*62c0*/  UMOV UR20, UR36 ;  /* 0x0000002400147c82 */ /* 0x000fe20008000000 */
[----:B------:R-:W-:Y:S01]  /*62d0*/  UMOV UR21, UR37 ;  /* 0x0000002500157c82 */ /* 0x000fe20008000000 */
[----:B------:R-:W-:-:S02]  /*62e0*/  UIADD3 UR24, UR32, 0x6000, URZ ;  /* 0x0000600020187890 */ /* 0x000fc4000fffe03f */
[----:B------:R-:W-:Y:S02]  /*62f0*/  UIADD3 UR16, UR32, 0x7000, URZ ;  /* 0x0000700020107890 */ /* 0x000fe4000fffe03f */
[----:B------:R-:W-:Y:S01]  /*6300*/  UIADD3 UR32, UR32, 0x8000, URZ ;  /* 0x0000800020207890 */ /* 0x000fe2000fffe03f */
[----:B------:R-:W-:Y:S01]  /*6310*/  UMOV UR19, UR27 ;  /* 0x0000001b00137c82 */ /* 0x000fe20008000000 */
[----:B------:R-:W-:Y:S01]  /*6320*/  UMOV UR17, UR25 ;  /* 0x0000001900117c82 */ /* 0x000fe20008000000 */
[----:B------:R-:W-:Y:S01]  /*6330*/  UMOV UR34, 0x40 ;  /* 0x0000004000227882 */ /* 0x000fe20000000000 */
[----:B------:R-:W-:Y:S01]  /*6340*/  UMOV UR35, UR27 ;  /* 0x0000001b00237c82 */ /* 0x000fe20008000000 */
[----:B------:R1:W-:Y:S01]  /*6350*/  UTMALDG.4D [UR24], [UR6], desc[UR8] ;  /* 0x00000818060075b4 */ /* 0x0003e20008019000 */
[----:B------:R-:W-:Y:S01]  /*6360*/  UMOV UR33, UR25 ;  /* 0x0000001900217c82 */ /* 0x000fe20008000000 */
[----:B------:R1:W-:Y:S02]  /*6370*/  UTMALDG.4D [UR16], [UR6], desc[UR8] ;  /* 0x00000810060075b4 */ /* 0x0003e40008019000 */
[----:B------:R1:W-:Y:S02]  /*6380*/  UTMALDG.4D [UR32], [UR6], desc[UR8] ;  /* 0x00000820060075b4 */ /* 0x0003e40008019000 */
[----:B-1----:R-:W-:Y:S01]  /*6390*/  NOP ;  /* 0x0000000000007918 */ /* 0x002fe20000000000 */
.L_x_75:
[----:B------:R-:W-:Y:S05]  /*63a0*/  BSYNC B0 ;  /* 0x0000000000007941 */ /* 0x000fea0003800000 */
.L_x_74:
[----:B------:R-:W-:-:S13]  /*63b0*/  ISETP.GE.AND P0, PT, R2, 0x41, PT ;  /* 0x000000410200780c */ /* 0x000fda0003f06270 */
[----:B------:R-:W-:Y:S05]  /*63c0*/  @!P0 EXIT ;  /* 0x000000000000894d */ /* 0x000fea0003800000 */
[----:B------:R-:W-:Y:S01]  /*63d0*/  VIADD R2, R2, 0x3f ;  /* 0x0000003f02027836 */ /* 0x000fe20000000000 */
[----:B------:R-:W-:Y:S01]  /*63e0*/  LOP3.LUT P0, RZ, R6, 0x1f, RZ, 0xc0, !PT ;  /* 0x0000001f06ff7812 */ /* 0x000fe2000780c0ff */
[----:B------:R-:W-:Y:S03]  /*63f0*/  BSSY B0, `(.L_x_79) ;  /* 0x0000076000007945 */ /* 0x000fe60003800000 */
[----:B------:R-:W-:Y:S02]  /*6400*/  SHF.R.S32.HI R3, RZ, 0x1f, R2 ;  /* 0x0000001fff037819 */ /* 0x000fe40000011402 */
[----:B------:R-:W-:Y:S02]  /*6410*/  PLOP3.LUT P0, PT, P0, P2, PT, 0x2a, 0x0 ;  /* 0x000000000000781c */ /* 0x000fe40000704572 */
[----:B------:R-:W-:Y:S02]  /*6420*/  LEA.HI R3, R3, R2, RZ, 0x6 ;  /* 0x0000000203037211 */ /* 0x000fe400078f30ff */
[----:B------:R-:W-:-:S02]  /*6430*/  MOV R2, UR4 ;  /* 0x0000000400027c02 */ /* 0x000fc40008000f00 */
[----:B------:R-:W-:Y:S02]  /*6440*/  SHF.R.S32.HI R3, RZ, 0x6, R3 ;  /* 0x00000006ff037819 */ /* 0x000fe40000011403 */
[----:B------:R-:W-:Y:S02]  /*6450*/  LOP3.LUT R2, R2, 0x2, RZ, 0xfc, !PT ;  /* 0x0000000202027812 */ /* 0x000fe400078efcff */
[----:B------:R-:W-:Y:S02]  /*6460*/  SHF.L.U32 R4, R3, 0x1, RZ ;  /* 0x0000000103047819 */ /* 0x000fe400000006ff */
[----:B------:R-:W-:-:S07]  /*6470*/  MOV R3, 0x1 ;  /* 0x0000000100037802 */ /* 0x000fce0000000f00 */
.L_x_90:
[----:B------:R-:W-:Y:S04]  /*6480*/  BSSY B1, `(.L_x_80) ;  /* 0x0000033000017945 */ /* 0x000fe80003800000 */
[----:B------:R-:W-:Y:S05]  /*6490*/  @!P3 BRA `(.L_x_81) ;  /* 0x0000000000c4b947 */ /* 0x000fea0003800000 */
[----:B------:R-:W1:Y:S01]  /*64a0*/  S2R R6, SR_CgaCtaId ;  /* 0x0000000000067919 */ /* 0x000e620000008800 */
[----:B------:R-:W-:-:S04]  /*64b0*/  MOV R5, 0x400 ;  /* 0x0000040000057802 */ /* 0x000fc80000000f00 */
[----:B-1----:R-:W-:Y:S02]  /*64c0*/  LEA R7, R6, R5, 0x18 ;  /* 0x0000000506077211 */ /* 0x002fe400078ec0ff */
[----:B------:R-:W-:Y:S02]  /*64d0*/  SHF.L.U32 R5, R3, 0x1f, RZ ;  /* 0x0000001f03057819 */ /* 0x000fe400000006ff */
[----:B------:R-:W-:-:S04]  /*64e0*/  LEA R6, R0, R7, 0x3 ;  /* 0x0000000700067211 */ /* 0x000fc800078e18ff */
[----:B------:R-:W1:Y:S02]  /*64f0*/  SYNCS.PHASECHK.TRANS64.TRYWAIT P4, [R6+URZ+0x15028], R5 ;  /* 0x01502805060075a7 */ /* 0x000e64000808017f */
[----:B-1----:R-:W-:Y:S05]  /*6500*/  @!P4 BRA `(.L_x_82) ;  /* 0x000000080090c947 */ /* 0x002fea0003800000 */
.L_x_101:
[----:B-1----:R-:W-:-:S04]  /*6510*/  @P2 IMAD.MOV.U32 R5, RZ, RZ, 0x3000 ;  /* 0x00003000ff052424 */ /* 0x002fc800078e00ff */
[----:B------:R1:W-:Y:S02]  /*6520*/  @P2 SYNCS.ARRIVE.TRANS64 RZ, [R6+URZ+0x15000], R5 ;  /* 0x0150000506ff29a7 */ /* 0x0003e4000800003f */
[----:B-1----:R-:W-:-:S04]  /*6530*/  PRMT R5, R2, 0x9910, RZ ;  /* 0x0000991002057816 */ /* 0x002fc800000000ff */
[----:B------:R-:W-:-:S13]  /*6540*/  ISETP.NE.AND P4, PT, R5, 0x2, PT ;  /* 0x000000020500780c */ /* 0x000fda0003f85270 */
[----:B------:R-:W-:Y:S05]  /*6550*/  @P4 BRA `(.L_x_83) ;  /* 0x0000000000044947 */ /* 0x000fea0003800000 */
[----:B------:R-:W-:Y:S01]  /*6560*/  BPT.TRAP 0x1 ;  /* 0x000000040000795c */ /* 0x000fe20000300000 */
.L_x_83:
[----:B------:R-:W-:Y:S05]  /*6570*/  @P0 BRA `(.L_x_84) ;  /* 0x0000000000040947 */ /* 0x000fea0003800000 */
[----:B------:R-:W-:Y:S01]  /*6580*/  BPT.TRAP 0x1 ;  /* 0x000000040000795c */ /* 0x000fe20000300000 */
.L_x_84:
[----:B------:R-:W-:Y:S01]  /*6590*/  IMAD R7, R0, 0x3000, R7 ;  /* 0x0000300000077824 */ /* 0x000fe200078e0207 */
[----:B------:R-:W-:Y:S01]  /*65a0*/  R2UR UR33, R6 ;  /* 0x00000000062172ca */ /* 0x000fe200000e0000 */
[----:B------:R-:W-:Y:S01]  /*65b0*/  ULDC.64 UR6, c[0x0][0x198] ;  /* 0x0000660000067ab9 */ /* 0x000fe20000000a00 */
[----:B------:R-:W-:Y:S01]  /*65c0*/  R2UR UR35, R8 ;  /* 0x00000000082372ca */ /* 0x000fe200000e0000 */
[----:B------:R-:W-:Y:S01]  /*65d0*/  UIADD3 UR6, UP0, UR6, 0x1f0, URZ ;  /* 0x000001f006067890 */ /* 0x000fe2000ff1e03f */
[----:B------:R-:W-:Y:S01]  /*65e0*/  R2UR UR16, R7 ;  /* 0x00000000071072ca */ /* 0x000fe200000e0000 */
[----:B------:R-:W-:Y:S01]  /*65f0*/  UMOV UR8, 0x0 ;  /* 0x0000000000087882 */ /* 0x000fe20000000000 */
[----:B------:R-:W-:Y:S01]  /*6600*/  UMOV UR9, 0x10000000 ;  /* 0x1000000000097882 */ /* 0x000fe20000000000 */
[----:B------:R-:W-:Y:S01]  /*6610*/  UIADD3.X UR7, URZ, UR7, URZ, UP0, !UPT ;  /* 0x000000073f077290 */ /* 0x000fe200087fe43f */
[----:B------:R-:W-:Y:S01]  /*6620*/  IADD3 R5, R0, 0x1, RZ ;  /* 0x0000000100057810 */ /* 0x000fe20007ffe0ff */
[----:B------:R-:W-:Y:S01]  /*6630*/  UMOV UR34, URZ ;  /* 0x0000003f00227c82 */ /* 0x000fe20008000000 */
[----:B------:R-:W-:Y:S01]  /*6640*/  UMOV UR26, 0x20 ;  /* 0x00000020001a7882 */ /* 0x000fe20000000000 */
[----:B------:R-:W-:Y:S01]  /*6650*/  UMOV UR28, UR36 ;  /* 0x00000024001c7c82 */ /* 0x000fe20008000000 */
[----:B------:R-:W-:Y:S01]  /*6660*/  UMOV UR29, UR37 ;  /* 0x00000025001d7c82 */ /* 0x000fe20008000000 */
[----:B------:R-:W-:Y:S01]  /*6670*/  UIADD3 UR33, UR33, 0x15000, URZ ;  /* 0x0001500021217890 */ /* 0x000fe2000fffe03f */
[----:B------:R-:W-:Y:S01]  /*6680*/  ISETP.NE.AND P4, PT, R5, 0x5, PT ;  /* 0x000000050500780c */ /* 0x000fe20003f85270 */
[----:B------:R-:W-:-:S02]  /*6690*/  USHF.L.U32 UR35, UR35, 0x6, URZ ;  /* 0x0000000623237899 */ /* 0x000fc4000800063f */
[----:B------:R-:W-:Y:S01]  /*66a0*/  UIADD3 UR32, UR16, 0x6000, URZ ;  /* 0x0000600010207890 */ /* 0x000fe2000fffe03f */
[----:B------:R-:W-:Y:S01]  /*66b0*/  SEL R0, RZ, 0x1, P4 ;  /* 0x00000001ff007807 */ /* 0x000fe20002000000 */
[----:B------:R-:W-:Y:S02]  /*66c0*/  UIADD3 UR24, UR16, 0x7000, URZ ;  /* 0x0000700010187890 */ /* 0x000fe4000fffe03f */
[----:B------:R-:W-:Y:S01]  /*66d0*/  UIADD3 UR16, UR16, 0x8000, URZ ;  /* 0x0000800010107890 */ /* 0x000fe2000fffe03f */
[----:B------:R-:W-:Y:S01]  /*66e0*/  LOP3.LUT R3, R3, R0, RZ, 0x3c, !PT ;  /* 0x0000000003037212 */ /* 0x000fe200078e3cff */
[----:B------:R-:W-:Y:S01]  /*66f0*/  UMOV UR25, UR33 ;  /* 0x0000002100197c82 */ /* 0x000fe20008000000 */
[----:B------:R-:W-:Y:S01]  /*6700*/  UMOV UR27, UR35 ;  /* 0x00000023001b7c82 */ /* 0x000fe20008000000 */
[----:B------:R-:W-:Y:S01]  /*6710*/  UMOV UR18, 0x40 ;  /* 0x0000004000127882 */ /* 0x000fe20000000000 */
[----:B------:R-:W-:Y:S01]  /*6720*/  UMOV UR20, UR36 ;  /* 0x0000002400147c82 */ /* 0x000fe20008000000 */
[----:B------:R-:W-:Y:S01]  /*6730*/  UMOV UR21, UR37 ;  /* 0x0000002500157c82 */ /* 0x000fe20008000000 */
[----:B------:R-:W-:Y:S01]  /*6740*/  UMOV UR17, UR33 ;  /* 0x0000002100117c82 */ /* 0x000fe20008000000 */
[----:B------:R-:W-:Y:S01]  /*6750*/  UMOV UR19, UR35 ;  /* 0x0000002300137c82 */ /* 0x000fe20008000000 */
[----:B------:R1:W-:Y:S01]  /*6760*/  UTMALDG.4D [UR32], [UR6], desc[UR8] ;  /* 0x00000820060075b4 */ /* 0x0003e20008019000 */
[----:B------:R-:W-:Y:S01]  /*6770*/  SEL R0, R5, RZ, P4 ;  /* 0x000000ff05007207 */ /* 0x000fe20002000000 */
[----:B------:R1:W-:Y:S01]  /*6780*/  UTMALDG.4D [UR24], [UR6], desc[UR8] ;  /* 0x00000818060075b4 */ /* 0x0003e20008019000 */
[----:B------:R1:W-:Y:S02]  /*6790*/  UTMALDG.4D [UR16], [UR6], desc[UR8] ;  /* 0x00000810060075b4 */ /* 0x0003e40008019000 */
[----:B-1----:R-:W-:-:S03]  /*67a0*/  NOP ;  /* 0x0000000000007918 */ /* 0x002fc60000000000 */
.L_x_81:
[----:B------:R-:W-:Y:S05]  /*67b0*/  BSYNC B1 ;  /* 0x0000000000017941 */ /* 0x000fea0003800000 */
.L_x_80:
[----:B------:R-:W-:Y:S01]  /*67c0*/  ISETP.LT.OR P4, PT, R4, 0x4, !P3 ;  /* 0x000000040400780c */ /* 0x000fe20005f81670 */
[----:B------:R-:W-:-:S12]  /*67d0*/  BSSY B1, `(.L_x_85) ;  /* 0x0000034000017945 */ /* 0x000fd80003800000 */
[----:B------:R-:W-:Y:S05]  /*67e0*/  @P4 BRA `(.L_x_86) ;  /* 0x0000000000c84947 */ /* 0x000fea0003800000 */
[----:B------:R-:W1:Y:S01]  /*67f0*/  S2R R6, SR_CgaCtaId ;  /* 0x0000000000067919 */ /* 0x000e620000008800 */
[----:B------:R-:W-:Y:S02]  /*6800*/  MOV R5, 0x400 ;  /* 0x0000040000057802 */ /* 0x000fe40000000f00 */
[----:B------:R-:W-:Y:S02]  /*6810*/  SHF.L.U32 R7, R3, 0x1f, RZ ;  /* 0x0000001f03077819 */ /* 0x000fe400000006ff */
[----:B-1----:R-:W-:-:S04]  /*6820*/  LEA R5, R6, R5, 0x18 ;  /* 0x0000000506057211 */ /* 0x002fc800078ec0ff */
[----:B------:R-:W-:-:S04]  /*6830*/  LEA R6, R0, R5, 0x3 ;  /* 0x0000000500067211 */ /* 0x000fc800078e18ff */
[----:B------:R-:W1:Y:S02]  /*6840*/  SYNCS.PHASECHK.TRANS64.TRYWAIT P4, [R6+URZ+0x15028], R7 ;  /* 0x01502807060075a7 */ /* 0x000e64000808017f */
[----:B-1----:R-:W-:Y:S05]  /*6850*/  @!P4 BRA `(.L_x_87) ;  /* 0x0000000400d0c947 */ /* 0x002fea0003800000 */
.L_x_102:
[----:B-1----:R-:W-:-:S04]  /*6860*/  @P1 MOV R7, 0x3000 ;  /* 0x0000300000071802 */ /* 0x002fc80000000f00 */
[----:B------:R1:W-:Y:S02]  /*6870*/  @P1 SYNCS.ARRIVE.TRANS64 RZ, [R6+URZ+0x15000], R7 ;  /* 0x0150000706ff19a7 */ /* 0x0003e4000800003f */
[----:B-1----:R-:W-:-:S04]  /*6880*/  PRMT R7, R2, 0x9910, RZ ;  /* 0x0000991002077816 */ /* 0x002fc800000000ff */
[----:B------:R-:W-:-:S13]  /*6890*/  ISETP.NE.AND P4, PT, R7, 0x2, PT ;  /* 0x000000020700780c */ /* 0x000fda0003f85270 */
[----:B------:R-:W-:Y:S05]  /*68a0*/  @P4 BRA `(.L_x_88) ;  /* 0x0000000000044947 */ /* 0x000fea0003800000 */
[----:B------:R-:W-:Y:S01]  /*68b0*/  BPT.TRAP 0x1 ;  /* 0x000000040000795c */ /* 0x000fe20000300000 */
.L_x_88:
[----:B------:R-:W-:Y:S05]  /*68c0*/  @P0 BRA `(.L_x_89) ;  /* 0x0000000000040947 */ /* 0x000fea0003800000 */
[----:B------:R-:W-:Y:S01]  /*68d0*/  BPT.TRAP 0x1 ;  /* 0x000000040000795c */ /* 0x000fe20000300000 */
.L_x_89:
        /* <DEDUP_REMOVED lines=16> */
[----:B------:R-:W-:Y:S01]  /*69e0*/  USHF.L.U32 UR35, UR35, 0x6, URZ ;  /* 0x0000000623237899 */ /* 0x000fe2000800063f */
[----:B------:R-:W-:Y:S01]  /*69f0*/  VIADD R8, R8, 0x1 ;  /* 0x0000000108087836 */ /* 0x000fe20000000000 */
[----:B------:R-:W-:Y:S01]  /*6a00*/  UIADD3 UR32, UR16, 0x6000, URZ ;  /* 0x0000600010207890 */ /* 0x000fe2000fffe03f */
[----:B------:R-:W-:Y:S01]  /*6a10*/  SEL R6, RZ, 0x1, P4 ;  /* 0x00000001ff067807 */ /* 0x000fe20002000000 */
[----:B------:R-:W-:Y:S01]  /*6a20*/  UIADD3 UR24, UR16, 0x7000, URZ ;  /* 0x0000700010187890 */ /* 0x000fe2000fffe03f */
[----:B------:R-:W-:Y:S01]  /*6a30*/  SEL R0, R0, RZ, P4 ;  /* 0x000000ff00007207 */ /* 0x000fe20002000000 */
        /* <DEDUP_REMOVED lines=13> */
.L_x_86:
[----:B------:R-:W-:Y:S05]  /*6b10*/  BSYNC B1 ;  /* 0x0000000000017941 */ /* 0x000fea0003800000 */
.L_x_85:
[C---:B------:R-:W-:Y:S02]  /*6b20*/  ISETP.GT.AND P4, PT, R4.reuse, 0x4, PT ;  /* 0x000000040400780c */ /* 0x040fe40003f84270 */
[----:B------:R-:W-:-:S11]  /*6b30*/  IADD3 R4, R4, -0x2, RZ ;  /* 0xfffffffe04047810 */ /* 0x000fd60007ffe0ff */
[----:B------:R-:W-:Y:S05]  /*6b40*/  @P4 BRA `(.L_x_90) ;  /* 0xfffffff8004c4947 */ /* 0x000fea000383ffff */
[----:B------:R-:W-:Y:S05]  /*6b50*/  BSYNC B0 ;  /* 0x0000000000007941 */ /* 0x000fea0003800000 */
.L_x_79:
[----:B------:R-:W-:Y:S05]  /*6b60*/  EXIT ;  /* 0x000000000000794d */ /* 0x000fea0003800000 */
.L_x_15:
[----:B--2---:R-:W-:-:S04]  /*6b70*/  MOV R3, UR7 ;  /* 0x0000000700037c02 */ /* 0x004fc80008000f00 */
[----:B------:R2:W3:Y:S03]  /*6b80*/  SYNCS.PHASECHK.TRANS64.TRYWAIT P1, [R3+URZ+0x15050], R0 ;  /* 0x01505000030075a7 */ /* 0x0004e6000802017f */
[----:B---3--:R-:W-:Y:S05]  /*6b90*/  @!P1 NANOSLEEP.SYNCS 0x989680 ;  /* 0x009896800000995d */ /* 0x008fea0003900000 */
[----:B------:R-:W3:Y:S02]  /*6ba0*/  @!P1 SYNCS.PHASECHK.TRANS64 P1, [R3+URZ+0x15050], R0 ;  /* 0x01505000030095a7 */ /* 0x000ee4000802007f */
[----:B---3--:R-:W-:Y:S05]  /*6bb0*/  @!P1 BRA `(.L_x_15) ;  /* 0xfffffffc00ec9947 */ /* 0x008fea000383ffff */
[----:B------:R-:W-:Y:S05]  /*6bc0*/  BRA `(.L_x_91) ;  /* 0xffffffa000607947 */ /* 0x000fea000383ffff */
.L_x_17:
[----:B--2---:R-:W-:-:S04]  /*6bd0*/  MOV R3, UR36 ;  /* 0x0000002400037c02 */ /* 0x004fc80008000f00 */
[----:B------:R2:W3:Y:S03]  /*6be0*/  SYNCS.PHASECHK.TRANS64.TRYWAIT P1, [R3+URZ+0x15000], R56 ;  /* 0x01500038030075a7 */ /* 0x0004e6000802017f */
[----:B---3--:R-:W-:Y:S05]  /*6bf0*/  @!P1 NANOSLEEP.SYNCS 0x989680 ;  /* 0x009896800000995d */ /* 0x008fea0003900000 */
[----:B------:R-:W3:Y:S02]  /*6c00*/  @!P1 SYNCS.PHASECHK.TRANS64 P1, [R3+URZ+0x15000], R56 ;  /* 0x01500038030095a7 */ /* 0x000ee4000802007f */
[----:B---3--:R-:W-:Y:S05]  /*6c10*/  @!P1 BRA `(.L_x_17) ;  /* 0xfffffffc00ec9947 */ /* 0x008fea000383ffff */
[----:B------:R-:W-:Y:S05]  /*6c20*/  BRA `(.L_x_92) ;  /* 0xffffffa0005c7947 */ /* 0x000fea000383ffff */
.L_x_18:
[----:B--2---:R-:W-:-:S04]  /*6c30*/  MOV R3, UR10 ;  /* 0x0000000a00037c02 */ /* 0x004fc80008000f00 */
[----:B------:R2:W3:Y:S03]  /*6c40*/  SYNCS.PHASECHK.TRANS64.TRYWAIT P1, [R3+URZ], R0 ;  /* 0x00000000030075a7 */ /* 0x0004e6000802017f */
[----:B---3--:R-:W-:Y:S05]  /*6c50*/  @!P1 NANOSLEEP.SYNCS 0x989680 ;  /* 0x009896800000995d */ /* 0x008fea0003900000 */
[----:B------:R-:W3:Y:S02]  /*6c60*/  @!P1 SYNCS.PHASECHK.TRANS64 P1, [R3+URZ], R0 ;  /* 0x00000000030095a7 */ /* 0x000ee4000802007f */
[----:B---3--:R-:W-:Y:S05]  /*6c70*/  @!P1 BRA `(.L_x_18) ;  /* 0xfffffffc00ec9947 */ /* 0x008fea000383ffff */
[----:B------:R-:W-:Y:S05]  /*6c80*/  BRA `(.L_x_93) ;  /* 0xffffffa000687947 */ /* 0x000fea000383ffff */
.L_x_20:
[----:B-1----:R-:W-:-:S04]  /*6c90*/  IMAD.U32 R5, RZ, RZ, UR36 ;  /* 0x00000024ff057e24 */ /* 0x002fc8000f8e00ff */
[----:B------:R1:W2:Y:S03]  /*6ca0*/  SYNCS.PHASECHK.TRANS64.TRYWAIT P1, [R5+URZ+0x15008], R56 ;  /* 0x01500838050075a7 */ /* 0x0002a6000802017f */
[----:B--2---:R-:W-:Y:S05]  /*6cb0*/  @!P1 NANOSLEEP.SYNCS 0x989680 ;  /* 0x009896800000995d */ /* 0x004fea0003900000 */
[----:B------:R-:W2:Y:S02]  /*6cc0*/  @!P1 SYNCS.PHASECHK.TRANS64 P1, [R5+URZ+0x15008], R56 ;  /* 0x01500838050095a7 */ /* 0x000ea4000802007f */
[----:B--2---:R-:W-:Y:S05]  /*6cd0*/  @!P1 BRA `(.L_x_20) ;  /* 0xfffffffc00ec9947 */ /* 0x004fea000383ffff */
[----:B------:R-:W-:Y:S05]  /*6ce0*/  BRA `(.L_x_94) ;  /* 0xffffffb400207947 */ /* 0x000fea000383ffff */
.L_x_25:
[----:B-1----:R-:W-:-:S04]  /*6cf0*/  MOV R4, UR10 ;  /* 0x0000000a00047c02 */ /* 0x002fc80008000f00 */
[----:B------:R1:W2:Y:S03]  /*6d00*/  SYNCS.PHASECHK.TRANS64.TRYWAIT P2, [R4+URZ+0x15000], R3 ;  /* 0x01500003040075a7 */ /* 0x0002a6000804017f */
[----:B--2---:R-:W-:Y:S05]  /*6d10*/  @!P2 NANOSLEEP.SYNCS 0x989680 ;  /* 0x009896800000a95d */ /* 0x004fea0003900000 */
[----:B------:R-:W2:Y:S02]  /*6d20*/  @!P2 SYNCS.PHASECHK.TRANS64 P2, [R4+URZ+0x15000], R3 ;  /* 0x015000030400a5a7 */ /* 0x000ea4000804007f */
[----:B--2---:R-:W-:Y:S05]  /*6d30*/  @!P2 BRA `(.L_x_25) ;  /* 0xfffffffc00eca947 */ /* 0x004fea000383ffff */
[----:B------:R-:W-:Y:S05]  /*6d40*/  BRA `(.L_x_95) ;  /* 0xffffffb400cc7947 */ /* 0x000fea000383ffff */
.L_x_29:
[----:B-1----:R-:W-:-:S04]  /*6d50*/  MOV R8, UR7 ;  /* 0x0000000700087c02 */ /* 0x002fc80008000f00 */
[----:B------:R1:W2:Y:S03]  /*6d60*/  SYNCS.PHASECHK.TRANS64.TRYWAIT P2, [R8+URZ+0x15000], R9 ;  /* 0x01500009080075a7 */ /* 0x0002a6000804017f */
[----:B--2---:R-:W-:Y:S05]  /*6d70*/  @!P2 NANOSLEEP.SYNCS 0x989680 ;  /* 0x009896800000a95d */ /* 0x004fea0003900000 */
[----:B------:R-:W2:Y:S02]  /*6d80*/  @!P2 SYNCS.PHASECHK.TRANS64 P2, [R8+URZ+0x15000], R9 ;  /* 0x015000090800a5a7 */ /* 0x000ea4000804007f */
[----:B--2---:R-:W-:Y:S05]  /*6d90*/  @!P2 BRA `(.L_x_29) ;  /* 0xfffffffc00eca947 */ /* 0x004fea000383ffff */
[----:B------:R-:W-:Y:S05]  /*6da0*/  BRA `(.L_x_28) ;  /* 0xffffffcc004c7947 */ /* 0x000fea000383ffff */
.L_x_45:
[----:B-1----:R-:W-:-:S04]  /*6db0*/  MOV R3, UR4 ;  /* 0x0000000400037c02 */ /* 0x002fc80008000f00 */
[----:B------:R1:W2:Y:S03]  /*6dc0*/  SYNCS.PHASECHK.TRANS64.TRYWAIT P0, [R3+URZ+0x15098], R0 ;  /* 0x01509800030075a7 */ /* 0x0002a6000800017f */
[----:B--2---:R-:W-:Y:S05]  /*6dd0*/  @!P0 NANOSLEEP.SYNCS 0x989680 ;  /* 0x009896800000895d */ /* 0x004fea0003900000 */
[----:B------:R-:W2:Y:S02]  /*6de0*/  @!P0 SYNCS.PHASECHK.TRANS64 P0, [R3+URZ+0x15098], R0 ;  /* 0x01509800030085a7 */ /* 0x000ea4000800007f */
[----:B--2---:R-:W-:Y:S05]  /*6df0*/  @!P0 BRA `(.L_x_45) ;  /* 0xfffffffc00ec8947 */ /* 0x004fea000383ffff */
[----:B------:R-:W-:Y:S05]  /*6e00*/  BRA `(.L_x_96) ;  /* 0xffffffd400a87947 */ /* 0x000fea000383ffff */
.L_x_61:
[----:B--2---:R2:W4:Y:S02]  /*6e10*/  SYNCS.PHASECHK.TRANS64.TRYWAIT P0, [R3+URZ+0x15060], R2 ;  /* 0x01506002030075a7 */ /* 0x004524000800017f */
[----:B----4-:R-:W-:Y:S05]  /*6e20*/  @!P0 NANOSLEEP.SYNCS 0x989680 ;  /* 0x009896800000895d */ /* 0x010fea0003900000 */
[----:B------:R-:W4:Y:S02]  /*6e30*/  @!P0 SYNCS.PHASECHK.TRANS64 P0, [R3+URZ+0x15060], R2 ;  /* 0x01506002030085a7 */ /* 0x000f24000800007f */
[----:B----4-:R-:W-:Y:S05]  /*6e40*/  @!P0 BRA `(.L_x_61) ;  /* 0xfffffffc00f08947 */ /* 0x010fea000383ffff */
[----:B------:R-:W-:Y:S05]  /*6e50*/  BRA `(.L_x_97) ;  /* 0xffffffe800447947 */ /* 0x000fea000383ffff */
.L_x_66:
[----:B-1----:R1:W2:Y:S02]  /*6e60*/  SYNCS.PHASECHK.TRANS64.TRYWAIT P0, [R0+URZ+0x15028], R5 ;  /* 0x01502805000075a7 */ /* 0x0022a4000800017f */
[----:B--2---:R-:W-:Y:S05]  /*6e70*/  @!P0 NANOSLEEP.SYNCS 0x989680 ;  /* 0x009896800000895d */ /* 0x004fea0003900000 */
[----:B------:R-:W2:Y:S02]  /*6e80*/  @!P0 SYNCS.PHASECHK.TRANS64 P0, [R0+URZ+0x15028], R5 ;  /* 0x01502805000085a7 */ /* 0x000ea4000800007f */
[----:B--2---:R-:W-:Y:S05]  /*6e90*/  @!P0 BRA `(.L_x_66) ;  /* 0xfffffffc00f08947 */ /* 0x004fea000383ffff */
[----:B------:R-:W-:Y:S05]  /*6ea0*/  BRA `(.L_x_98) ;  /* 0xffffffe800f87947 */ /* 0x000fea000383ffff */
.L_x_71:
[----:B-1----:R1:W2:Y:S02]  /*6eb0*/  SYNCS.PHASECHK.TRANS64.TRYWAIT P0, [R4+URZ+0x15060], R5 ;  /* 0x01506005040075a7 */ /* 0x0022a4000800017f */
[----:B--2---:R-:W-:Y:S05]  /*6ec0*/  @!P0 NANOSLEEP.SYNCS 0x989680 ;  /* 0x009896800000895d */ /* 0x004fea0003900000 */
[----:B------:R-:W2:Y:S02]  /*6ed0*/  @!P0 SYNCS.PHASECHK.TRANS64 P0, [R4+URZ+0x15060], R5 ;  /* 0x01506005040085a7 */ /* 0x000ea4000800007f */
[----:B--2---:R-:W-:Y:S05]  /*6ee0*/  @!P0 BRA `(.L_x_71) ;  /* 0xfffffffc00f08947 */ /* 0x004fea000383ffff */
[----:B------:R-:W-:Y:S05]  /*6ef0*/  BRA `(.L_x_99) ;  /* 0xffffffec00ac7947 */ /* 0x000fea000383ffff */
.L_x_76:
[----:B-1----:R1:W2:Y:S02]  /*6f00*/  SYNCS.PHASECHK.TRANS64.TRYWAIT P0, [R3+URZ+0x15028], R4 ;  /* 0x01502804030075a7 */ /* 0x0022a4000800017f */
[----:B--2---:R-:W-:Y:S05]  /*6f10*/  @!P0 NANOSLEEP.SYNCS 0x989680 ;  /* 0x009896800000895d */ /* 0x004fea0003900000 */
[----:B------:R-:W2:Y:S02]  /*6f20*/  @!P0 SYNCS.PHASECHK.TRANS64 P0, [R3+URZ+0x15028], R4 ;  /* 0x01502804030085a7 */ /* 0x000ea4000800007f */
[----:B--2---:R-:W-:Y:S05]  /*6f30*/  @!P0 BRA `(.L_x_76) ;  /* 0xfffffffc00f08947 */ /* 0x004fea000383ffff */
[----:B------:R-:W-:Y:S05]  /*6f40*/  BRA `(.L_x_100) ;  /* 0xfffffff0006c7947 */ /* 0x000fea000383ffff */
.L_x_82:
[----:B-1----:R1:W2:Y:S02]  /*6f50*/  SYNCS.PHASECHK.TRANS64.TRYWAIT P4, [R6+URZ+0x15028], R5 ;  /* 0x01502805060075a7 */ /* 0x0022a4000808017f */
[----:B--2---:R-:W-:Y:S05]  /*6f60*/  @!P4 NANOSLEEP.SYNCS 0x989680 ;  /* 0x009896800000c95d */ /* 0x004fea0003900000 */
[----:B------:R-:W2:Y:S02]  /*6f70*/  @!P4 SYNCS.PHASECHK.TRANS64 P4, [R6+URZ+0x15028], R5 ;  /* 0x015028050600c5a7 */ /* 0x000ea4000808007f */
[----:B--2---:R-:W-:Y:S05]  /*6f80*/  @!P4 BRA `(.L_x_82) ;  /* 0xfffffffc00f0c947 */ /* 0x004fea000383ffff */
[----:B------:R-:W-:Y:S05]  /*6f90*/  BRA `(.L_x_101) ;  /* 0xfffffff4005c7947 */ /* 0x000fea000383ffff */
.L_x_87:
[----:B-1----:R1:W2:Y:S02]  /*6fa0*/  SYNCS.PHASECHK.TRANS64.TRYWAIT P4, [R6+URZ+0x15028], R7 ;  /* 0x01502807060075a7 */ /* 0x0022a4000808017f */
[----:B--2---:R-:W-:Y:S05]  /*6fb0*/  @!P4 NANOSLEEP.SYNCS 0x989680 ;  /* 0x009896800000c95d */ /* 0x004fea0003900000 */
[----:B------:R-:W2:Y:S02]  /*6fc0*/  @!P4 SYNCS.PHASECHK.TRANS64 P4, [R6+URZ+0x15028], R7 ;  /* 0x015028070600c5a7 */ /* 0x000ea4000808007f */
[----:B--2---:R-:W-:Y:S05]  /*6fd0*/  @!P4 BRA `(.L_x_87) ;  /* 0xfffffffc00f0c947 */ /* 0x004fea000383ffff */
[----:B------:R-:W-:Y:S05]  /*6fe0*/  BRA `(.L_x_102) ;  /* 0xfffffff8001c7947 */ /* 0x000fea000383ffff */
        .weak           $__internal_0_$__cuda_sm20_rcp_rn_f32_slowpath
        .type           $__internal_0_$__cuda_sm20_rcp_rn_f32_slowpath,@function
        .size           $__internal_0_$__cuda_sm20_rcp_rn_f32_slowpath,(.L_x_108 - $__internal_0_$__cuda_sm20_rcp_rn_f32_slowpath)
$__internal_0_$__cuda_sm20_rcp_rn_f32_slowpath:
[----:B------:R-:W-:Y:S01]  /*6ff0*/  SHF.L.U32 R0, R2, 0x1, RZ ;  /* 0x0000000102007819 */ /* 0x000fe200000006ff */
[----:B------:R-:W-:Y:S03]  /*7000*/  BSSY B2, `(.L_x_103) ;  /* 0x0000030000027945 */ /* 0x000fe60003800000 */
[----:B------:R-:W-:-:S04]  /*7010*/  SHF.R.U32.HI R16, RZ, 0x18, R0 ;  /* 0x00000018ff107819 */ /* 0x000fc80000011600 */
[----:B------:R-:W-:-:S13]  /*7020*/  ISETP.NE.U32.AND P0, PT, R16, RZ, PT ;  /* 0x000000ff1000720c */ /* 0x000fda0003f05070 */
[----:B------:R-:W-:Y:S05]  /*7030*/  @P0 BRA `(.L_x_104) ;  /* 0x0000000000280947 */ /* 0x000fea0003800000 */
[----:B------:R-:W-:-:S05]  /*7040*/  IMAD.SHL.U32 R0, R2, 0x2, RZ ;  /* 0x0000000202007824 */ /* 0x000fca00078e00ff */
[----:B------:R-:W-:-:S13]  /*7050*/  ISETP.NE.AND P0, PT, R0, RZ, PT ;  /* 0x000000ff0000720c */ /* 0x000fda0003f05270 */
[----:B------:R-:W-:Y:S01]  /*7060*/  @P0 FFMA R6, R2, 1.84467440737095516160e+19, RZ ;  /* 0x5f80000002060823 */ /* 0x000fe200000000ff */
[----:B------:R-:W-:Y:S08]  /*7070*/  @!P0 MUFU.RCP R5, R2 ;  /* 0x0000000200058308 */ /* 0x000ff00000001000 */
[----:B------:R-:W1:Y:S02]  /*7080*/  @P0 MUFU.RCP R7, R6 ;  /* 0x0000000600070308 */ /* 0x000e640000001000 */
[----:B-1----:R-:W-:-:S04]  /*7090*/  @P0 FFMA R0, R6, R7, -1 ;  /* 0xbf80000006000423 */ /* 0x002fc80000000007 */
[----:B------:R-:W-:-:S04]  /*70a0*/  @P0 FADD.FTZ R0, -R0, -RZ ;  /* 0x800000ff00000221 */ /* 0x000fc80000010100 */
[----:B------:R-:W-:-:S04]  /*70b0*/  @P0 FFMA R0, R7, R0, R7 ;  /* 0x0000000007000223 */ /* 0x000fc80000000007 */
[----:B------:R-:W-:Y:S01]  /*70c0*/  @P0 FFMA R5, R0, 1.84467440737095516160e+19, RZ ;  /* 0x5f80000000050823 */ /* 0x000fe200000000ff */
[----:B------:R-:W-:Y:S06]  /*70d0*/  BRA `(.L_x_105) ;  /* 0x0000000000887947 */ /* 0x000fec0003800000 */
.L_x_104:
[----:B------:R-:W-:-:S04]  /*70e0*/  IADD3 R17, R16, -0xfd, RZ ;  /* 0xffffff0310117810 */ /* 0x000fc80007ffe0ff */
[----:B------:R-:W-:-:S13]  /*70f0*/  ISETP.GT.U32.AND P0, PT, R17, 0x1, PT ;  /* 0x000000011100780c */ /* 0x000fda0003f04070 */
[----:B------:R-:W-:Y:S05]  /*7100*/  @P0 BRA `(.L_x_106) ;  /* 0x0000000000780947 */ /* 0x000fea0003800000 */
[----:B------:R-:W-:Y:S02]  /*7110*/  LOP3.LUT R0, R2, 0x7fffff, RZ, 0xc0, !PT ;  /* 0x007fffff02007812 */ /* 0x000fe400078ec0ff */
[----:B------:R-:W-:Y:S02]  /*7120*/  MOV R12, 0x3 ;  /* 0x00000003000c7802 */ /* 0x000fe40000000f00 */
[----:B------:R-:W-:Y:S02]  /*7130*/  LOP3.LUT R0, R0, 0x3f800000, RZ, 0xfc, !PT ;  /* 0x3f80000000007812 */ /* 0x000fe400078efcff */
[----:B------:R-:W-:Y:S02]  /*7140*/  SHF.L.U32 R12, R12, R17, RZ ;  /* 0x000000110c0c7219 */ /* 0x000fe400000006ff */
[----:B------:R-:W1:Y:S02]  /*7150*/  MUFU.RCP R5, R0 ;  /* 0x0000000000057308 */ /* 0x000e640000001000 */
[----:B-1----:R-:W-:-:S04]  /*7160*/  FFMA R6, R0, R5, -1 ;  /* 0xbf80000000067423 */ /* 0x002fc80000000005 */
[----:B------:R-:W-:-:S04]  /*7170*/  FADD.FTZ R6, -R6, -RZ ;  /* 0x800000ff06067221 */ /* 0x000fc80000010100 */
[CCC-:B------:R-:W-:Y:S01]  /*7180*/  FFMA.RM R7, R5.reuse, R6.reuse, R5.reuse ;  /* 0x0000000605077223 */ /* 0x1c0fe20000004005 */
[----:B------:R-:W-:-:S04]  /*7190*/  FFMA.RP R6, R5, R6, R5 ;  /* 0x0000000605067223 */ /* 0x000fc80000008005 */
[C---:B------:R-:W-:Y:S02]  /*71a0*/  LOP3.LUT R5, R7.reuse, 0x7fffff, RZ, 0xc0, !PT ;  /* 0x007fffff07057812 */ /* 0x040fe400078ec0ff */
[----:B------:R-:W-:Y:S02]  /*71b0*/  FSETP.NEU.FTZ.AND P0, PT, R7, R6, PT ;  /* 0x000000060700720b */ /* 0x000fe40003f1d000 */
[----:B------:R-:W-:Y:S02]  /*71c0*/  LOP3.LUT R5, R5, 0x800000, RZ, 0xfc, !PT ;  /* 0x0080000005057812 */ /* 0x000fe400078efcff */
[----:B------:R-:W-:Y:S02]  /*71d0*/  SEL R6, RZ, 0xffffffff, !P0 ;  /* 0xffffffffff067807 */ /* 0x000fe40004000000 */
[----:B------:R-:W-:Y:S02]  /*71e0*/  LOP3.LUT R12, R12, R5, RZ, 0xc0, !PT ;  /* 0x000000050c0c7212 */ /* 0x000fe400078ec0ff */
[----:B------:R-:W-:-:S02]  /*71f0*/  IADD3 R6, -R6, RZ, RZ ;  /* 0x000000ff06067210 */ /* 0x000fc40007ffe1ff */
[-C--:B------:R-:W-:Y:S02]  /*7200*/  SHF.R.U32.HI R12, RZ, R17.reuse, R12 ;  /* 0x00000011ff0c7219 */ /* 0x080fe4000001160c */
[----:B------:R-:W-:Y:S02]  /*7210*/  LOP3.LUT P1, RZ, R6, R17, R5, 0xf8, !PT ;  /* 0x0000001106ff7212 */ /* 0x000fe4000782f805 */
[C---:B------:R-:W-:Y:S02]  /*7220*/  LOP3.LUT P0, RZ, R12.reuse, 0x1, RZ, 0xc0, !PT ;  /* 0x000000010cff7812 */ /* 0x040fe4000780c0ff */
[----:B------:R-:W-:-:S04]  /*7230*/  LOP3.LUT P2, RZ, R12, 0x2, RZ, 0xc0, !PT ;  /* 0x000000020cff7812 */ /* 0x000fc8000784c0ff */
[----:B------:R-:W-:Y:S02]  /*7240*/  PLOP3.LUT P0, PT, P0, P1, P2, 0xe0, 0x0 ;  /* 0x000000000000781c */ /* 0x000fe40000703c20 */
[----:B------:R-:W-:Y:S02]  /*7250*/  LOP3.LUT P1, RZ, R2, 0x7fffff, RZ, 0xc0, !PT ;  /* 0x007fffff02ff7812 */ /* 0x000fe4000782c0ff */
[----:B------:R-:W-:-:S04]  /*7260*/  SEL R0, RZ, 0x1, !P0 ;  /* 0x00000001ff007807 */ /* 0x000fc80004000000 */
[----:B------:R-:W-:-:S04]  /*7270*/  IADD3 R0, -R0, RZ, RZ ;  /* 0x000000ff00007210 */ /* 0x000fc80007ffe1ff */
[----:B------:R-:W-:Y:S01]  /*7280*/  ISETP.GE.AND P0, PT, R0, RZ, PT ;  /* 0x000000ff0000720c */ /* 0x000fe20003f06270 */
[----:B------:R-:W-:-:S05]  /*7290*/  VIADD R0, R16, 0xffffff04 ;  /* 0xffffff0410007836 */ /* 0x000fca0000000000 */
[----:B------:R-:W-:-:S07]  /*72a0*/  SHF.R.U32.HI R5, RZ, R0, R5 ;  /* 0x00000000ff057219 */ /* 0x000fce0000011605 */
[----:B------:R-:W-:-:S04]  /*72b0*/  @!P0 IADD3 R5, R5, 0x1, RZ ;  /* 0x0000000105058810 */ /* 0x000fc80007ffe0ff */
[----:B------:R-:W-:-:S04]  /*72c0*/  @!P1 SHF.L.U32 R5, R5, 0x1, RZ ;  /* 0x0000000105059819 */ /* 0x000fc800000006ff */
[----:B------:R-:W-:Y:S01]  /*72d0*/  LOP3.LUT R5, R5, 0x80000000, R2, 0xf8, !PT ;  /* 0x8000000005057812 */ /* 0x000fe200078ef802 */
[----:B------:R-:W-:Y:S06]  /*72e0*/  BRA `(.L_x_105) ;  /* 0x0000000000047947 */ /* 0x000fec0003800000 */
.L_x_106:
[----:B------:R1:W2:Y:S02]  /*72f0*/  MUFU.RCP R5, R2 ;  /* 0x0000000200057308 */ /* 0x0002a40000001000 */
.L_x_105:
[----:B------:R-:W-:Y:S05]  /*7300*/  BSYNC B2 ;  /* 0x0000000000027941 */ /* 0x000fea0003800000 */
.L_x_103:
[----:B------:R-:W-:Y:S02]  /*7310*/  MOV R6, R13 ;  /* 0x0000000d00067202 */ /* 0x000fe40000000f00 */
[----:B------:R-:W-:-:S04]  /*7320*/  MOV R7, 0x0 ;  /* 0x0000000000077802 */ /* 0x000fc80000000f00 */
[----:B-12---:R-:W-:Y:S05]  /*7330*/  RET.REL.NODEC R6 `(_ZN7cutlass13device_kernelINS_4fmha6kernel28FmhaKernelTmaWarpSpecializedINS1_10collective30FmhaMainloopTmaWarpSpecializedINS_10bfloat16_tEffN4cute5tupleIJNS7_1CILi128EEENS9_ILi64EEENS9_ILi96EEEEEENS8_IJiNS9_ILi1EEENS8_IJiiEEEEEESG_SG_NS4_13DefaultFusionEJEEENS4_15FmhaFwdEpilogueIS6_fNS8_IJSB_SC_SB_EEEEENS2_23IndividualTileSchedulerEJEEEEEvNT_6ParamsE) ;  /* 0xffffff8c06307950 */ /* 0x006fea0003c3ffff */
.L_x_107:
[----:B------:R-:W-:-:S00]  /*7340*/  BRA `(.L_x_107) ;  /* 0xfffffffc00fc7947 */ /* 0x000fc0000383ffff */
[----:B------:R-:W-:-:S00]  /*7350*/  NOP ;  /* 0x0000000000007918 */ /* 0x000fc00000000000 */
        /* <DEDUP_REMOVED lines=10> */
.L_x_108:


//--------------------- .nv.global.init           --------------------------
	.section	.nv.global.init,"aw",@progbits
.nv.global.init:
	.type		$str$24,@object
	.size		$str$24,($str$25 - $str$24)
$str$24:
        /*0000*/ 	.byte	0x28, 0x61, 0x64, 0x64, 0x72, 0x65, 0x73, 0x73, 0x20, 0x26, 0x20, 0x6d, 0x61, 0x73, 0x6b, 0x29
        /*0010*/ 	.byte	0x20, 0x3d, 0x3d, 0x20, 0x30, 0x00
	.type		$str$25,@object
	.size		$str$25,(__unnamed_1 - $str$25)
$str$25:
        /*0016*/ 	.byte	0x2f, 0x74, 0x6d, 0x70, 0x2f, 0x63, 0x75, 0x74, 0x6c, 0x61, 0x73, 0x73, 0x5f, 0x73, 0x77, 0x65
        /*0026*/ 	.byte	0x65, 0x70, 0x5f, 0x73, 0x72, 0x63, 0x2f, 0x69, 0x6e, 0x63, 0x6c, 0x75, 0x64, 0x65, 0x2f, 0x63
        /*0036*/ 	.byte	0x75, 0x74, 0x65, 0x2f, 0x70, 0x6f, 0x69, 0x6e, 0x74, 0x65, 0x72, 0x5f, 0x66, 0x6c, 0x61, 0x67
        /*0046*/ 	.byte	0x67, 0x65, 0x64, 0x2e, 0x68, 0x70, 0x70, 0x00
	.type		__unnamed_1,@object
	.size		__unnamed_1,(__unnamed_2 - __unnamed_1)
__unnamed_1:
        /*004e*/ 	.byte	0x61, 0x75, 0x74, 0x6f, 0x20, 0x63, 0x75, 0x74, 0x65, 0x3a, 0x3a, 0x61, 0x73, 0x5f, 0x70, 0x6f
        /* <DEDUP_REMOVED lines=27> */
        /*020e*/ 	.byte	0x32, 0x30, 0x34, 0x38, 0x3e, 0x3e, 0x3e, 0x3e, 0x3e, 0x5d, 0x00
	.type		__unnamed_2,@object
	.size		__unnamed_2,(.L_1 - __unnamed_2)
__unnamed_2:
        /* <DEDUP_REMOVED lines=29> */
.L_1:


//--------------------- .nv.shared._ZN7cutlass13device_kernelINS_4fmha6kernel28FmhaKernelTmaWarpSpecializedINS1_10collective30FmhaMainloopTmaWarpSpecializedINS_10bfloat16_tEffN4cute5tupleIJNS7_1CILi128EEENS9_ILi64EEENS9_ILi96EEEEEENS8_IJiNS9_ILi1EEENS8_IJiiEEEEEESG_SG_NS4_13DefaultFusionEJEEENS4_15FmhaFwdEpilogueIS6_fNS8_IJSB_SC_SB_EEEEENS2_23IndividualTileSchedulerEJEEEEEvNT_6ParamsE --------------------------
	.section	.nv.shared._ZN7cutlass13device_kernelINS_4fmha6kernel28FmhaKernelTmaWarpSpecializedINS1_10collective30FmhaMainloopTmaWarpSpecializedINS_10bfloat16_tEffN4cute5tupleIJNS7_1CILi128EEENS9_ILi64EEENS9_ILi96EEEEEENS8_IJiNS9_ILi1EEENS8_IJiiEEEEEESG_SG_NS4_13DefaultFusionEJEEENS4_15FmhaFwdEpilogueIS6_fNS8_IJSB_SC_SB_EEEEENS2_23IndividualTileSchedulerEJEEEEEvNT_6ParamsE,"aw",@nobits
	.sectionflags	@""
	.align	16
	.zero		1024


//--------------------- .nv.shared.reserved.0     --------------------------
	.section	.nv.shared.reserved.0,"aw",@nobits
	.weak		__nv_reservedSMEM_offset_0_alias
	.size		__nv_reservedSMEM_offset_0_alias, 0, 0
	.other		__nv_reservedSMEM_offset_0_alias,@"STO_CUDA_RESERVED_SHARED STV_DEFAULT"
__nv_reservedSMEM_offset_0_alias:
	.zero		0


//--------------------- .nv.global                --------------------------
	.section	.nv.global,"aw",@nobits
.nv.global:
	.type		_ZN39_INTERNAL_4dc0561f_4_k_cu_d31117f1_26084cute1_E,@object
	.size		_ZN39_INTERNAL_4dc0561f_4_k_cu_d31117f1_26084cute1_E,(_ZN39_INTERNAL_4dc0561f_4_k_cu_d31117f1_26084cuda3std3__45__cpo6cbeginE - _ZN39_INTERNAL_4dc0561f_4_k_cu_d31117f1_26084cute1_E)
_ZN39_INTERNAL_4dc0561f_4_k_cu_d31117f1_26084cute1_E:
	.zero		1
	.type		_ZN39_INTERNAL_4dc0561f_4_k_cu_d31117f1_26084cuda3std3__45__cpo6cbeginE,@object
	.size		_ZN39_INTERNAL_4dc0561f_4_k_cu_d31117f1_26084cuda3std3__45__cpo6cbeginE,(_ZN39_INTERNAL_4dc0561f_4_k_cu_d31117f1_26084cuda3std3__48in_placeE - _ZN39_INTERNAL_4dc0561f_4_k_cu_d31117f1_26084cuda3std3__45__cpo6cbeginE)
_ZN39_INTERNAL_4dc0561f_4_k_cu_d31117f1_26084cuda3std3__45__cpo6cbeginE:
	.zero		1
	.type		_ZN39_INTERNAL_4dc0561f_4_k_cu_d31117f1_26084cuda3std3__48in_placeE,@object
	.size		_ZN39_INTERNAL_4dc0561f_4_k_cu_d31117f1_26084cuda3std3__48in_placeE,(_ZN39_INTERNAL_4dc0561f_4_k_cu_d31117f1_26084cuda3std6ranges3__45__cpo9iter_moveE - _ZN39_INTERNAL_4dc0561f_4_k_cu_d31117f1_26084cuda3std3__48in_placeE)
_ZN39_INTERNAL_4dc0561f_4_k_cu_d31117f1_26084cuda3std3__48in_placeE:
	.zero		1
	.type		_ZN39_INTERNAL_4dc0561f_4_k_cu_d31117f1_26084cuda3std6ranges3__45__cpo9iter_moveE,@object
	.size		_ZN39_INTERNAL_4dc0561f_4_k_cu_d31117f1_26084cuda3std6ranges3__45__cpo9iter_moveE,(_ZN39_INTERNAL_4dc0561f_4_k_cu_d31117f1_26084cuda3std3__45__cpo5beginE - _ZN39_INTERNAL_4dc0561f_4_k_cu_d31117f1_26084cuda3std6ranges3__45__cpo9iter_moveE)
_ZN39_INTERNAL_4dc0561f_4_k_cu_d31117f1_26084cuda3std6ranges3__45__cpo9iter_moveE:
	.zero		1
	.type		_ZN39_INTERNAL_4dc0561f_4_k_cu_d31117f1_26084cuda3std3__45__cpo5beginE,@object
	.size		_ZN39_INTERNAL_4dc0561f_4_k_cu_d31117f1_26084cuda3std3__45__cpo5beginE,(_ZN39_INTERNAL_4dc0561f_4_k_cu_d31117f1_26084cuda3std3__441_GLOBAL__N__4dc0561f_4_k_cu_d31117f1_26086ignoreE - _ZN39_INTERNAL_4dc0561f_4_k_cu_d31117f1_26084cuda3std3__45__cpo5beginE)
_ZN39_INTERNAL_4dc0561f_4_k_cu_d31117f1_26084cuda3std3__45__cpo5beginE:
	.zero		1
	.type		_ZN39_INTERNAL_4dc0561f_4_k_cu_d31117f1_26084cuda3std3__441_GLOBAL__N__4dc0561f_4_k_cu_d31117f1_26086ignoreE,@object
	.size		_ZN39_INTERNAL_4dc0561f_4_k_cu_d31117f1_26084cuda3std3__441_GLOBAL__N__4dc0561f_4_k_cu_d31117f1_26086ignoreE,(_ZN39_INTERNAL_4dc0561f_4_k_cu_d31117f1_26084cute7productE - _ZN39_INTERNAL_4dc0561f_4_k_cu_d31117f1_26084cuda3std3__441_GLOBAL__N__4dc0561f_4_k_cu_d31117f1_26086ignoreE)
_ZN39_INTERNAL_4dc0561f_4_k_cu_d31117f1_26084cuda3std3__441_GLOBAL__N__4dc0561f_4_k_cu_d31117f1_26086ignoreE:
	.zero		1
	.type		_ZN39_INTERNAL_4dc0561f_4_k_cu_d31117f1_26084cute7productE,@object
	.size		_ZN39_INTERNAL_4dc0561f_4_k_cu_d31117f1_26084cute7productE,(_ZN39_INTERNAL_4dc0561f_4_k_cu_d31117f1_26084cuda3std3__45__cpo3endE - _ZN39_INTERNAL_4dc0561f_4_k_cu_d31117f1_26084cute7productE)
_ZN39_INTERNAL_4dc0561f_4_k_cu_d31117f1_26084cute7productE:
	.zero		1
	.type		_ZN39_INTERNAL_4dc0561f_4_k_cu_d31117f1_26084cuda3std3__45__cpo3endE,@object
	.size		_ZN39_INTERNAL_4dc0561f_4_k_cu_d31117f1_26084cuda3std3__45__cpo3endE,(_ZN39_INTERNAL_4dc0561f_4_k_cu_d31117f1_26084cuda3std3__419piecewise_constructE - _ZN39_INTERNAL_4dc0561f_4_k_cu_d31117f1_26084cuda3std3__45__cpo3endE)
_ZN39_INTERNAL_4dc0561f_4_k_cu_d31117f1_26084cuda3std3__45__cpo3endE:
	.zero		1
	.type		_ZN39_INTERNAL_4dc0561f_4_k_cu_d31117f1_26084cuda3std3__419piecewise_constructE,@object
	.size		_ZN39_INTERNAL_4dc0561f_4_k_cu_d31117f1_26084cuda3std3__419piecewise_constructE,(_ZN39_INTERNAL_4dc0561f_4_k_cu_d31117f1_26084cuda3std3__45__cpo4cendE - _ZN39_INTERNAL_4dc0561f_4_k_cu_d31117f1_26084cuda3std3__419piecewise_constructE)
_ZN39_INTERNAL_4dc0561f_4_k_cu_d31117f1_26084cuda3std3__419piecewise_constructE:
	.zero		1
	.type		_ZN39_INTERNAL_4dc0561f_4_k_cu_d31117f1_26084cuda3std3__45__cpo4cendE,@object
	.size		_ZN39_INTERNAL_4dc0561f_4_k_cu_d31117f1_26084cuda3std3__45__cpo4cendE,(_ZN39_INTERNAL_4dc0561f_4_k_cu_d31117f1_26084cuda3std6ranges3__45__cpo4swapE - _ZN39_INTERNAL_4dc0561f_4_k_cu_d31117f1_26084cuda3std3__45__cpo4cendE)
_ZN39_INTERNAL_4dc0561f_4_k_cu_d31117f1_26084cuda3std3__45__cpo4cendE:
	.zero		1
	.type		_ZN39_INTERNAL_4dc0561f_4_k_cu_d31117f1_26084cuda3std6ranges3__45__cpo4swapE,@object
	.size		_ZN39_INTERNAL_4dc0561f_4_k_cu_d31117f1_26084cuda3std6ranges3__45__cpo4swapE,(.L_9 - _ZN39_INTERNAL_4dc0561f_4_k_cu_d31117f1_26084cuda3std6ranges3__45__cpo4swapE)
_ZN39_INTERNAL_4dc0561f_4_k_cu_d31117f1_26084cuda3std6ranges3__45__cpo4swapE:
	.zero		1
.L_9:


//--------------------- .nv.constant0._ZN7cutlass13device_kernelINS_4fmha6kernel28FmhaKernelTmaWarpSpecializedINS1_10collective30FmhaMainloopTmaWarpSpecializedINS_10bfloat16_tEffN4cute5tupleIJNS7_1CILi128EEENS9_ILi64EEENS9_ILi96EEEEEENS8_IJiNS9_ILi1EEENS8_IJiiEEEEEESG_SG_NS4_13DefaultFusionEJEEENS4_15FmhaFwdEpilogueIS6_fNS8_IJSB_SC_SB_EEEEENS2_23IndividualTileSchedulerEJEEEEEvNT_6ParamsE --------------------------
	.section	.nv.constant0._ZN7cutlass13device_kernelINS_4fmha6kernel28FmhaKernelTmaWarpSpecializedINS1_10collective30FmhaMainloopTmaWarpSpecializedINS_10bfloat16_tEffN4cute5tupleIJNS7_1CILi128EEENS9_ILi64EEENS9_ILi96EEEEEENS8_IJiNS9_ILi1EEENS8_IJiiEEEEEESG_SG_NS4_13DefaultFusionEJEEENS4_15FmhaFwdEpilogueIS6_fNS8_IJSB_SC_SB_EEEEENS2_23IndividualTileSchedulerEJEEEEEvNT_6ParamsE,"a",@progbits
	.sectionflags	@""
	.align	4
.nv.constant0._ZN7cutlass13device_kernelINS_4fmha6kernel28FmhaKernelTmaWarpSpecializedINS1_10collective30FmhaMainloopTmaWarpSpecializedINS_10bfloat16_tEffN4cute5tupleIJNS7_1CILi128EEENS9_ILi64EEENS9_ILi96EEEEEENS8_IJiNS9_ILi1EEENS8_IJiiEEEEEESG_SG_NS4_13DefaultFusionEJEEENS4_15FmhaFwdEpilogueIS6_fNS8_IJSB_SC_SB_EEEEENS2_23IndividualTileSchedulerEJEEEEEvNT_6ParamsE:
	.zero		2688


//--------------------- SYMBOLS --------------------------

	.type		.nv.reservedSmem.offset0,@object
	.size		.nv.reservedSmem.offset0,0x4
	.type		__assertfail,@function
